	.target	sm_90a

	.elftype	@"ET_EXEC"


//--------------------- .note.nv.tkinfo           --------------------------
	.section	.note.nv.tkinfo,"",@"SHT_NOTE"
	.sectionflags	@"SHF_NOTE_NV_TKINFO"
	.tkinfo
        /*0018*/ 	.word	0x00000002
        /*0030*/ 	.string	""
        /*0030*/ 	.string	"ptxas"
        /*0030*/ 	.string	"Cuda compilation tools, release 13.0, V13.0.88"
        /*0030*/ 	.string	"Build cuda_13.0.r13.0/compiler.36424714_0"
        /*0030*/ 	.string	"-arch sm_90a -m 64 "



//--------------------- .note.nv.cuinfo           --------------------------
	.section	.note.nv.cuinfo,"",@"SHT_NOTE"
	.sectionflags	@"SHF_NOTE_NV_CUINFO"
        /*0018*/ 	.short	0x0002
        /*001a*/ 	.short	0x005a
        /*001c*/ 	.short	0x0082
	.zero		2


//--------------------- .nv.info                  --------------------------
	.section	.nv.info,"",@"SHT_CUDA_INFO"
	.align	4


	//----- nvinfo : EIATTR_REGCOUNT
	.align		4
        /*0000*/ 	.byte	0x04, 0x2f
        /*0002*/ 	.short	(.L_12 - .L_11)
	.align		4
.L_11:
        /*0004*/ 	.word	index@(_ZN7cutlass13device_kernelINS_4conv6kernel13ConvUniversalINS1_16ConvProblemShapeILNS1_8OperatorE2ELi3EEENS1_10collective14CollectiveConvINS1_46MainloopSm90TmaGmmaWarpSpecializedImplicitGemmILS5_2ELi18ELi3EN4cute5tupleIJNSA_1CILi1EEESD_SD_EEENS1_36KernelImplicitTmaWarpSpecializedSm90ELi1EEENSB_IJNSC_ILi128EEENSB_IJNSC_ILi64EEEEEENSB_IJNSC_ILi32EEEEEEEEENS_6half_tESN_NSA_8TiledMMAINSA_8MMA_AtomIJNSA_4SM904GMMA25MMA_64x64x16_F32F16F16_SSILNSR_5MajorE1ELST_1ELNSR_7ScaleInE1ELSU_1EEEEEENSA_6LayoutISE_NSB_IJNSC_ILi0EEESY_SY_EEEEENSB_IJNSA_10UnderscoreES11_S11_EEEEENS7_6detail26Sm90ImplicitGemmTileTraitsINSA_13SM90_TMA_LOADENSA_14ComposedLayoutINSA_7SwizzleILi3ELi4ELi3EEENSA_18smem_ptr_flag_bitsILi16EEENSX_INSB_IJNSB_IJSI_NSC_ILi2EEEEEENSB_IJNSC_ILi8EEENSC_ILi4EEEEEENSB_IJSD_NSC_ILi18EEEEEEEEENSB_IJNSB_IJSD_NSC_ILi2048EEEEEENSB_IJSI_NSC_ILi512EEEEEENSB_IJSY_NSC_ILi4096EEEEEEEEEEEEEvEENS15_INSA_20SM90_TMA_LOAD_IM2COLENS17_IS19_S1B_NSX_INSB_IJNSB_IJSI_SD_EEES1G_S1I_EEENSB_IJNSB_IJSD_SY_EEES1N_NSB_IJSY_S1K_EEEEEEEEEEvEEEENS_8epilogue10collective6detail29Sm90TmaWarpSpecializedAdapterINS25_15DefaultEpilogueISN_NSB_IJlNSB_IJSD_lllEEESY_EEES2A_NS24_6thread17LinearCombinationISN_Li1EffLNS2B_9ScaleType4KindE0ELNS_15FloatRoundStyleE2ESN_EENS_4gemm15EpilogueDefaultEEEEEvvEEEEvNT_6ParamsE)
        /*0008*/ 	.word	0x0000006b


	//----- nvinfo : EIATTR_FRAME_SIZE
	.align		4
.L_12:
        /*000c*/ 	.byte	0x04, 0x11
        /*000e*/ 	.short	(.L_14 - .L_13)
	.align		4
.L_13:
        /*0010*/ 	.word	index@(_ZN7cutlass13device_kernelINS_4conv6kernel13ConvUniversalINS1_16ConvProblemShapeILNS1_8OperatorE2ELi3EEENS1_10collective14CollectiveConvINS1_46MainloopSm90TmaGmmaWarpSpecializedImplicitGemmILS5_2ELi18ELi3EN4cute5tupleIJNSA_1CILi1EEESD_SD_EEENS1_36KernelImplicitTmaWarpSpecializedSm90ELi1EEENSB_IJNSC_ILi128EEENSB_IJNSC_ILi64EEEEEENSB_IJNSC_ILi32EEEEEEEEENS_6half_tESN_NSA_8TiledMMAINSA_8MMA_AtomIJNSA_4SM904GMMA25MMA_64x64x16_F32F16F16_SSILNSR_5MajorE1ELST_1ELNSR_7ScaleInE1ELSU_1EEEEEENSA_6LayoutISE_NSB_IJNSC_ILi0EEESY_SY_EEEEENSB_IJNSA_10UnderscoreES11_S11_EEEEENS7_6detail26Sm90ImplicitGemmTileTraitsINSA_13SM90_TMA_LOADENSA_14ComposedLayoutINSA_7SwizzleILi3ELi4ELi3EEENSA_18smem_ptr_flag_bitsILi16EEENSX_INSB_IJNSB_IJSI_NSC_ILi2EEEEEENSB_IJNSC_ILi8EEENSC_ILi4EEEEEENSB_IJSD_NSC_ILi18EEEEEEEEENSB_IJNSB_IJSD_NSC_ILi2048EEEEEENSB_IJSI_NSC_ILi512EEEEEENSB_IJSY_NSC_ILi4096EEEEEEEEEEEEEvEENS15_INSA_20SM90_TMA_LOAD_IM2COLENS17_IS19_S1B_NSX_INSB_IJNSB_IJSI_SD_EEES1G_S1I_EEENSB_IJNSB_IJSD_SY_EEES1N_NSB_IJSY_S1K_EEEEEEEEEEvEEEENS_8epilogue10collective6detail29Sm90TmaWarpSpecializedAdapterINS25_15DefaultEpilogueISN_NSB_IJlNSB_IJSD_lllEEESY_EEES2A_NS24_6thread17LinearCombinationISN_Li1EffLNS2B_9ScaleType4KindE0ELNS_15FloatRoundStyleE2ESN_EENS_4gemm15EpilogueDefaultEEEEEvvEEEEvNT_6ParamsE)
        /*0014*/ 	.word	0x00000000


	//----- nvinfo : EIATTR_MIN_STACK_SIZE
	.align		4
.L_14:
        /*0018*/ 	.byte	0x04, 0x12
        /*001a*/ 	.short	(.L_16 - .L_15)
	.align		4
.L_15:
        /*001c*/ 	.word	index@(_ZN7cutlass13device_kernelINS_4conv6kernel13ConvUniversalINS1_16ConvProblemShapeILNS1_8OperatorE2ELi3EEENS1_10collective14CollectiveConvINS1_46MainloopSm90TmaGmmaWarpSpecializedImplicitGemmILS5_2ELi18ELi3EN4cute5tupleIJNSA_1CILi1EEESD_SD_EEENS1_36KernelImplicitTmaWarpSpecializedSm90ELi1EEENSB_IJNSC_ILi128EEENSB_IJNSC_ILi64EEEEEENSB_IJNSC_ILi32EEEEEEEEENS_6half_tESN_NSA_8TiledMMAINSA_8MMA_AtomIJNSA_4SM904GMMA25MMA_64x64x16_F32F16F16_SSILNSR_5MajorE1ELST_1ELNSR_7ScaleInE1ELSU_1EEEEEENSA_6LayoutISE_NSB_IJNSC_ILi0EEESY_SY_EEEEENSB_IJNSA_10UnderscoreES11_S11_EEEEENS7_6detail26Sm90ImplicitGemmTileTraitsINSA_13SM90_TMA_LOADENSA_14ComposedLayoutINSA_7SwizzleILi3ELi4ELi3EEENSA_18smem_ptr_flag_bitsILi16EEENSX_INSB_IJNSB_IJSI_NSC_ILi2EEEEEENSB_IJNSC_ILi8EEENSC_ILi4EEEEEENSB_IJSD_NSC_ILi18EEEEEEEEENSB_IJNSB_IJSD_NSC_ILi2048EEEEEENSB_IJSI_NSC_ILi512EEEEEENSB_IJSY_NSC_ILi4096EEEEEEEEEEEEEvEENS15_INSA_20SM90_TMA_LOAD_IM2COLENS17_IS19_S1B_NSX_INSB_IJNSB_IJSI_SD_EEES1G_S1I_EEENSB_IJNSB_IJSD_SY_EEES1N_NSB_IJSY_S1K_EEEEEEEEEEvEEEENS_8epilogue10collective6detail29Sm90TmaWarpSpecializedAdapterINS25_15DefaultEpilogueISN_NSB_IJlNSB_IJSD_lllEEESY_EEES2A_NS24_6thread17LinearCombinationISN_Li1EffLNS2B_9ScaleType4KindE0ELNS_15FloatRoundStyleE2ESN_EENS_4gemm15EpilogueDefaultEEEEEvvEEEEvNT_6ParamsE)
        /*0020*/ 	.word	0x00000000
.L_16:


//--------------------- .nv.compat                --------------------------
	.section	.nv.compat,"",@"SHT_CUDA_COMPAT_INFO"
	.align	4
        /*0000*/ 	.byte	0x02, 0x09, 0x01, 0x00, 0x02, 0x02, 0x04, 0x00, 0x02, 0x05, 0x05, 0x00, 0x03, 0x07, 0x01, 0x01
        /*0010*/ 	.byte	0x02, 0x03, 0x01, 0x00, 0x02, 0x06, 0x01, 0x00, 0x04, 0x0b, 0x08, 0x00, 0x00, 0x00, 0x00, 0x00
        /*0020*/ 	.byte	0x00, 0x00, 0x00, 0x00


//--------------------- .nv.info._ZN7cutlass13device_kernelINS_4conv6kernel13ConvUniversalINS1_16ConvProblemShapeILNS1_8OperatorE2ELi3EEENS1_10collective14CollectiveConvINS1_46MainloopSm90TmaGmmaWarpSpecializedImplicitGemmILS5_2ELi18ELi3EN4cute5tupleIJNSA_1CILi1EEESD_SD_EEENS1_36KernelImplicitTmaWarpSpecializedSm90ELi1EEENSB_IJNSC_ILi128EEENSB_IJNSC_ILi64EEEEEENSB_IJNSC_ILi32EEEEEEEEENS_6half_tESN_NSA_8TiledMMAINSA_8MMA_AtomIJNSA_4SM904GMMA25MMA_64x64x16_F32F16F16_SSILNSR_5MajorE1ELST_1ELNSR_7ScaleInE1ELSU_1EEEEEENSA_6LayoutISE_NSB_IJNSC_ILi0EEESY_SY_EEEEENSB_IJNSA_10UnderscoreES11_S11_EEEEENS7_6detail26Sm90ImplicitGemmTileTraitsINSA_13SM90_TMA_LOADENSA_14ComposedLayoutINSA_7SwizzleILi3ELi4ELi3EEENSA_18smem_ptr_flag_bitsILi16EEENSX_INSB_IJNSB_IJSI_NSC_ILi2EEEEEENSB_IJNSC_ILi8EEENSC_ILi4EEEEEENSB_IJSD_NSC_ILi18EEEEEEEEENSB_IJNSB_IJSD_NSC_ILi2048EEEEEENSB_IJSI_NSC_ILi512EEEEEENSB_IJSY_NSC_ILi4096EEEEEEEEEEEEEvEENS15_INSA_20SM90_TMA_LOAD_IM2COLENS17_IS19_S1B_NSX_INSB_IJNSB_IJSI_SD_EEES1G_S1I_EEENSB_IJNSB_IJSD_SY_EEES1N_NSB_IJSY_S1K_EEEEEEEEEEvEEEENS_8epilogue10collective6detail29Sm90TmaWarpSpecializedAdapterINS25_15DefaultEpilogueISN_NSB_IJlNSB_IJSD_lllEEESY_EEES2A_NS24_6thread17LinearCombinationISN_Li1EffLNS2B_9ScaleType4KindE0ELNS_15FloatRoundStyleE2ESN_EENS_4gemm15EpilogueDefaultEEEEEvvEEEEvNT_6ParamsE --------------------------
	.section	.nv.info._ZN7cutlass13device_kernelINS_4conv6kernel13ConvUniversalINS1_16ConvProblemShapeILNS1_8OperatorE2ELi3EEENS1_10collective14CollectiveConvINS1_46MainloopSm90TmaGmmaWarpSpecializedImplicitGemmILS5_2ELi18ELi3EN4cute5tupleIJNSA_1CILi1EEESD_SD_EEENS1_36KernelImplicitTmaWarpSpecializedSm90ELi1EEENSB_IJNSC_ILi128EEENSB_IJNSC_ILi64EEEEEENSB_IJNSC_ILi32EEEEEEEEENS_6half_tESN_NSA_8TiledMMAINSA_8MMA_AtomIJNSA_4SM904GMMA25MMA_64x64x16_F32F16F16_SSILNSR_5MajorE1ELST_1ELNSR_7ScaleInE1ELSU_1EEEEEENSA_6LayoutISE_NSB_IJNSC_ILi0EEESY_SY_EEEEENSB_IJNSA_10UnderscoreES11_S11_EEEEENS7_6detail26Sm90ImplicitGemmTileTraitsINSA_13SM90_TMA_LOADENSA_14ComposedLayoutINSA_7SwizzleILi3ELi4ELi3EEENSA_18smem_ptr_flag_bitsILi16EEENSX_INSB_IJNSB_IJSI_NSC_ILi2EEEEEENSB_IJNSC_ILi8EEENSC_ILi4EEEEEENSB_IJSD_NSC_ILi18EEEEEEEEENSB_IJNSB_IJSD_NSC_ILi2048EEEEEENSB_IJSI_NSC_ILi512EEEEEENSB_IJSY_NSC_ILi4096EEEEEEEEEEEEEvEENS15_INSA_20SM90_TMA_LOAD_IM2COLENS17_IS19_S1B_NSX_INSB_IJNSB_IJSI_SD_EEES1G_S1I_EEENSB_IJNSB_IJSD_SY_EEES1N_NSB_IJSY_S1K_EEEEEEEEEEvEEEENS_8epilogue10collective6detail29Sm90TmaWarpSpecializedAdapterINS25_15DefaultEpilogueISN_NSB_IJlNSB_IJSD_lllEEESY_EEES2A_NS24_6thread17LinearCombinationISN_Li1EffLNS2B_9ScaleType4KindE0ELNS_15FloatRoundStyleE2ESN_EENS_4gemm15EpilogueDefaultEEEEEvvEEEEvNT_6ParamsE,"",@"SHT_CUDA_INFO"
	.sectionflags	@""
	.align	4


	//----- nvinfo : EIATTR_CUDA_API_VERSION
	.align		4
        /*0000*/ 	.byte	0x04, 0x37
        /*0002*/ 	.short	(.L_18 - .L_17)
.L_17:
        /*0004*/ 	.word	0x00000082


	//----- nvinfo : EIATTR_KPARAM_INFO
	.align		4
.L_18:
        /*0008*/ 	.byte	0x04, 0x17
        /*000a*/ 	.short	(.L_20 - .L_19)
.L_19:
        /*000c*/ 	.word	0x00000000
        /*0010*/ 	.short	0x0000
        /*0012*/ 	.short	0x0070
        /*0014*/ 	.byte	0x00, 0xf0, 0x01, 0x10


	//----- nvinfo : EIATTR_SPARSE_MMA_MASK
	.align		4
.L_20:
        /*0018*/ 	.byte	0x03, 0x50
        /*001a*/ 	.short	0x0000


	//----- nvinfo : EIATTR_MAXREG_COUNT
	.align		4
        /*001c*/ 	.byte	0x03, 0x1b
        /*001e*/ 	.short	0x00ff


	//----- nvinfo : EIATTR_NUM_BARRIERS
	.align		4
        /*0020*/ 	.byte	0x02, 0x4c
        /*0022*/ 	.byte	0x01
	.zero		1


	//----- nvinfo : EIATTR_MERCURY_ISA_VERSION
	.align		4
        /*0024*/ 	.byte	0x03, 0x5f
        /*0026*/ 	.short	0x0101


	//----- nvinfo : EIATTR_COOP_GROUP_MASK_REGIDS
	.align		4
        /*0028*/ 	.byte	0x04, 0x29
        /*002a*/ 	.short	(.L_22 - .L_21)


	//   ....[0]....
.L_21:
        /*002c*/ 	.word	0xffffffff


	//   ....[1]....
        /*0030*/ 	.word	0xffffffff


	//   ....[2]....
        /*0034*/ 	.word	0xffffffff


	//----- nvinfo : EIATTR_COOP_GROUP_INSTR_OFFSETS
	.align		4
.L_22:
        /*0038*/ 	.byte	0x04, 0x28
        /*003a*/ 	.short	(.L_24 - .L_23)


	//   ....[0]....
.L_23:
        /*003c*/ 	.word	0x00000060


	//   ....[1]....
        /*0040*/ 	.word	0x00000070


	//   ....[2]....
        /*0044*/ 	.word	0x00000130


	//----- nvinfo : EIATTR_MBARRIER_INSTR_OFFSETS
	.align		4
.L_24:
        /*0048*/ 	.byte	0x04, 0x39
        /*004a*/ 	.short	(.L_26 - .L_25)


	//   ....[0]....
.L_25:
        /*004c*/ 	.word	0x00000270
        /*0050*/ 	.word	0x000000ff
        /*0054*/ 	.word	0x00036000
        /*0058*/ 	.short	0x0100
        /*005a*/ 	.byte	0x08
	.zero		1


	//   ....[1]....
        /*005c*/ 	.word	0x00000280
        /*0060*/ 	.word	0x000000ff
        /*0064*/ 	.word	0x00036090
        /*0068*/ 	.short	0x0100
        /*006a*/ 	.byte	0x08
	.zero		1


	//   ....[2]....
        /*006c*/ 	.word	0x00000290
        /*0070*/ 	.word	0x000000ff
        /*0074*/ 	.word	0x00036008
        /*0078*/ 	.short	0x0100
        /*007a*/ 	.byte	0x08
	.zero		1


	//   ....[3]....
        /*007c*/ 	.word	0x000002a0
        /*0080*/ 	.word	0x000000ff
        /*0084*/ 	.word	0x00036098
        /*0088*/ 	.short	0x0100
        /*008a*/ 	.byte	0x08
	.zero		1


	//   ....[4]....
        /*008c*/ 	.word	0x000002b0
        /*0090*/ 	.word	0x000000ff
        /*0094*/ 	.word	0x00036010
        /*0098*/ 	.short	0x0100
        /*009a*/ 	.byte	0x08
	.zero		1


	//   ....[5]....
        /*009c*/ 	.word	0x000002c0
        /*00a0*/ 	.word	0x000000ff
        /*00a4*/ 	.word	0x000360a0
        /*00a8*/ 	.short	0x0100
        /*00aa*/ 	.byte	0x08
	.zero		1


	//   ....[6]....
        /*00ac*/ 	.word	0x000002d0
        /*00b0*/ 	.word	0x000000ff
        /*00b4*/ 	.word	0x00036018
        /*00b8*/ 	.short	0x0100
        /*00ba*/ 	.byte	0x08
	.zero		1


	//   ....[7]....
        /*00bc*/ 	.word	0x000002e0
        /*00c0*/ 	.word	0x000000ff
        /*00c4*/ 	.word	0x000360a8
        /*00c8*/ 	.short	0x0100
        /*00ca*/ 	.byte	0x08
	.zero		1


	//   ....[8]....
        /*00cc*/ 	.word	0x000002f0
        /*00d0*/ 	.word	0x000000ff
        /*00d4*/ 	.word	0x00036020
        /*00d8*/ 	.short	0x0100
        /*00da*/ 	.byte	0x08
	.zero		1


	//   ....[9]....
        /*00dc*/ 	.word	0x00000300
        /*00e0*/ 	.word	0x000000ff
        /*00e4*/ 	.word	0x000360b0
        /*00e8*/ 	.short	0x0100
        /*00ea*/ 	.byte	0x08
	.zero		1


	//   ....[10]....
        /*00ec*/ 	.word	0x00000310
        /*00f0*/ 	.word	0x000000ff
        /*00f4*/ 	.word	0x00036028
        /*00f8*/ 	.short	0x0100
        /*00fa*/ 	.byte	0x08
	.zero		1


	//   ....[11]....
        /*00fc*/ 	.word	0x00000320
        /*0100*/ 	.word	0x000000ff
        /*0104*/ 	.word	0x000360b8
        /*0108*/ 	.short	0x0100
        /*010a*/ 	.byte	0x08
	.zero		1


	//   ....[12]....
        /*010c*/ 	.word	0x00000330
        /*0110*/ 	.word	0x000000ff
        /*0114*/ 	.word	0x00036030
        /*0118*/ 	.short	0x0100
        /*011a*/ 	.byte	0x08
	.zero		1


	//   ....[13]....
        /*011c*/ 	.word	0x00000340
        /*0120*/ 	.word	0x000000ff
        /*0124*/ 	.word	0x000360c0
        /*0128*/ 	.short	0x0100
        /*012a*/ 	.byte	0x08
	.zero		1


	//   ....[14]....
        /*012c*/ 	.word	0x00000350
        /*0130*/ 	.word	0x000000ff
        /*0134*/ 	.word	0x00036038
        /*0138*/ 	.short	0x0100
        /*013a*/ 	.byte	0x08
	.zero		1


	//   ....[15]....
        /*013c*/ 	.word	0x00000360
        /*0140*/ 	.word	0x000000ff
        /*0144*/ 	.word	0x000360c8
        /*0148*/ 	.short	0x0100
        /*014a*/ 	.byte	0x08
	.zero		1


	//   ....[16]....
        /*014c*/ 	.word	0x00000370
        /*0150*/ 	.word	0x000000ff
        /*0154*/ 	.word	0x00036040
        /*0158*/ 	.short	0x0100
        /*015a*/ 	.byte	0x08
	.zero		1


	//   ....[17]....
        /*015c*/ 	.word	0x00000380
        /*0160*/ 	.word	0x000000ff
        /*0164*/ 	.word	0x000360d0
        /*0168*/ 	.short	0x0100
        /*016a*/ 	.byte	0x08
	.zero		1


	//   ....[18]....
        /*016c*/ 	.word	0x00000390
        /*0170*/ 	.word	0x000000ff
        /*0174*/ 	.word	0x00036048
        /*0178*/ 	.short	0x0100
        /*017a*/ 	.byte	0x08
	.zero		1


	//   ....[19]....
        /*017c*/ 	.word	0x000003a0
        /*0180*/ 	.word	0x000000ff
        /*0184*/ 	.word	0x000360d8
        /*0188*/ 	.short	0x0100
        /*018a*/ 	.byte	0x08
	.zero		1


	//   ....[20]....
        /*018c*/ 	.word	0x000003b0
        /*0190*/ 	.word	0x000000ff
        /*0194*/ 	.word	0x00036050
        /*0198*/ 	.short	0x0100
        /*019a*/ 	.byte	0x08
	.zero		1


	//   ....[21]....
        /*019c*/ 	.word	0x000003c0
        /*01a0*/ 	.word	0x000000ff
        /*01a4*/ 	.word	0x000360e0
        /*01a8*/ 	.short	0x0100
        /*01aa*/ 	.byte	0x08
	.zero		1


	//   ....[22]....
        /*01ac*/ 	.word	0x000003d0
        /*01b0*/ 	.word	0x000000ff
        /*01b4*/ 	.word	0x00036058
        /*01b8*/ 	.short	0x0100
        /*01ba*/ 	.byte	0x08
	.zero		1


	//   ....[23]....
        /*01bc*/ 	.word	0x000003e0
        /*01c0*/ 	.word	0x000000ff
        /*01c4*/ 	.word	0x000360e8
        /*01c8*/ 	.short	0x0100
        /*01ca*/ 	.byte	0x08
	.zero		1


	//   ....[24]....
        /*01cc*/ 	.word	0x000003f0
        /*01d0*/ 	.word	0x000000ff
        /*01d4*/ 	.word	0x00036060
        /*01d8*/ 	.short	0x0100
        /*01da*/ 	.byte	0x08
	.zero		1


	//   ....[25]....
        /*01dc*/ 	.word	0x00000400
        /*01e0*/ 	.word	0x000000ff
        /*01e4*/ 	.word	0x000360f0
        /*01e8*/ 	.short	0x0100
        /*01ea*/ 	.byte	0x08
	.zero		1


	//   ....[26]....
        /*01ec*/ 	.word	0x00000410
        /*01f0*/ 	.word	0x000000ff
        /*01f4*/ 	.word	0x00036068
        /*01f8*/ 	.short	0x0100
        /*01fa*/ 	.byte	0x08
	.zero		1


	//   ....[27]....
        /*01fc*/ 	.word	0x00000420
        /*0200*/ 	.word	0x000000ff
        /*0204*/ 	.word	0x000360f8
        /*0208*/ 	.short	0x0100
        /*020a*/ 	.byte	0x08
	.zero		1


	//   ....[28]....
        /*020c*/ 	.word	0x00000430
        /*0210*/ 	.word	0x000000ff
        /*0214*/ 	.word	0x00036070
        /*0218*/ 	.short	0x0100
        /*021a*/ 	.byte	0x08
	.zero		1


	//   ....[29]....
        /*021c*/ 	.word	0x00000440
        /*0220*/ 	.word	0x000000ff
        /*0224*/ 	.word	0x00036100
        /*0228*/ 	.short	0x0100
        /*022a*/ 	.byte	0x08
	.zero		1


	//   ....[30]....
        /*022c*/ 	.word	0x00000450
        /*0230*/ 	.word	0x000000ff
        /*0234*/ 	.word	0x00036078
        /*0238*/ 	.short	0x0100
        /*023a*/ 	.byte	0x08
	.zero		1


	//   ....[31]....
        /*023c*/ 	.word	0x00000460
        /*0240*/ 	.word	0x000000ff
        /*0244*/ 	.word	0x00036108
        /*0248*/ 	.short	0x0100
        /*024a*/ 	.byte	0x08
	.zero		1


	//   ....[32]....
        /*024c*/ 	.word	0x00000470
        /*0250*/ 	.word	0x000000ff
        /*0254*/ 	.word	0x00036080
        /*0258*/ 	.short	0x0100
        /*025a*/ 	.byte	0x08
	.zero		1


	//   ....[33]....
        /*025c*/ 	.word	0x00000480
        /*0260*/ 	.word	0x000000ff
        /*0264*/ 	.word	0x00036110
        /*0268*/ 	.short	0x0100
        /*026a*/ 	.byte	0x08
	.zero		1


	//   ....[34]....
        /*026c*/ 	.word	0x00000490
        /*0270*/ 	.word	0x000000ff
        /*0274*/ 	.word	0x00036088
        /*0278*/ 	.short	0x0100
        /*027a*/ 	.byte	0x08
	.zero		1


	//   ....[35]....
        /*027c*/ 	.word	0x000004a0
        /*0280*/ 	.word	0x000000ff
        /*0284*/ 	.word	0x00036118
        /*0288*/ 	.short	0x0100
        /*028a*/ 	.byte	0x08
	.zero		1


	//   ....[36]....
        /*028c*/ 	.word	0x000010a0
        /*0290*/ 	.word	0x00000003
        /*0294*/ 	.word	0x00036000
        /*0298*/ 	.short	0x010a
        /*029a*/ 	.byte	0x3f
	.zero		1


	//   ....[37]....
        /*029c*/ 	.word	0x000013e0
        /*02a0*/ 	.word	0x00000006
        /*02a4*/ 	.word	0x00036000
        /*02a8*/ 	.short	0x010a
        /*02aa*/ 	.byte	0x3f
	.zero		1


	//   ....[38]....
        /*02ac*/ 	.word	0x000015e0
        /*02b0*/ 	.word	0x000000ff
        /*02b4*/ 	.word	0x00000000
        /*02b8*/ 	.short	0x0101
        /*02ba*/ 	.byte	0x06
	.zero		1


	//   ....[39]....
        /*02bc*/ 	.word	0x000017f0
        /*02c0*/ 	.word	0x00000004
        /*02c4*/ 	.word	0x00000000
        /*02c8*/ 	.short	0x0101
        /*02ca*/ 	.byte	0x3f
	.zero		1


	//   ....[40]....
        /*02cc*/ 	.word	0x000069e0
        /*02d0*/ 	.word	0x00000005
        /*02d4*/ 	.word	0x00036090
        /*02d8*/ 	.short	0x010a
        /*02da*/ 	.byte	0x3f
	.zero		1


	//   ....[41]....
        /*02dc*/ 	.word	0x000070d0
        /*02e0*/ 	.word	0x00000004
        /*02e4*/ 	.word	0x00000000
        /*02e8*/ 	.short	0x010a
        /*02ea*/ 	.byte	0x3f
	.zero		1


	//   ....[42]....
        /*02ec*/ 	.word	0x00007180
        /*02f0*/ 	.word	0x00000000
        /*02f4*/ 	.word	0x00000000
        /*02f8*/ 	.short	0x010a
        /*02fa*/ 	.byte	0x3f
	.zero		1


	//   ....[43]....
        /*02fc*/ 	.word	0x00007230
        /*0300*/ 	.word	0x00000000
        /*0304*/ 	.word	0x00000000
        /*0308*/ 	.short	0x010a
        /*030a*/ 	.byte	0x3f
	.zero		1


	//   ....[44]....
        /*030c*/ 	.word	0x000072e0
        /*0310*/ 	.word	0x00000000
        /*0314*/ 	.word	0x00000000
        /*0318*/ 	.short	0x010a
        /*031a*/ 	.byte	0x3f
	.zero		1


	//   ....[45]....
        /*031c*/ 	.word	0x00007390
        /*0320*/ 	.word	0x00000000
        /*0324*/ 	.word	0x00000000
        /*0328*/ 	.short	0x010a
        /*032a*/ 	.byte	0x3f
	.zero		1


	//   ....[46]....
        /*032c*/ 	.word	0x00007440
        /*0330*/ 	.word	0x00000000
        /*0334*/ 	.word	0x00000000
        /*0338*/ 	.short	0x010a
        /*033a*/ 	.byte	0x3f
	.zero		1


	//   ....[47]....
        /*033c*/ 	.word	0x000074f0
        /*0340*/ 	.word	0x00000000
        /*0344*/ 	.word	0x00000000
        /*0348*/ 	.short	0x010a
        /*034a*/ 	.byte	0x3f
	.zero		1


	//   ....[48]....
        /*034c*/ 	.word	0x000075a0
        /*0350*/ 	.word	0x00000000
        /*0354*/ 	.word	0x00000000
        /*0358*/ 	.short	0x010a
        /*035a*/ 	.byte	0x3f
	.zero		1


	//   ....[49]....
        /*035c*/ 	.word	0x00007650
        /*0360*/ 	.word	0x00000000
        /*0364*/ 	.word	0x00000000
        /*0368*/ 	.short	0x010a
        /*036a*/ 	.byte	0x3f
	.zero		1


	//   ....[50]....
        /*036c*/ 	.word	0x00007700
        /*0370*/ 	.word	0x00000000
        /*0374*/ 	.word	0x00000000
        /*0378*/ 	.short	0x010a
        /*037a*/ 	.byte	0x3f
	.zero		1


	//   ....[51]....
        /*037c*/ 	.word	0x000077b0
        /*0380*/ 	.word	0x00000000
        /*0384*/ 	.word	0x00000000
        /*0388*/ 	.short	0x010a
        /*038a*/ 	.byte	0x3f
	.zero		1


	//   ....[52]....
        /*038c*/ 	.word	0x00007860
        /*0390*/ 	.word	0x00000000
        /*0394*/ 	.word	0x00000000
        /*0398*/ 	.short	0x010a
        /*039a*/ 	.byte	0x3f
	.zero		1


	//   ....[53]....
        /*039c*/ 	.word	0x00007910
        /*03a0*/ 	.word	0x00000000
        /*03a4*/ 	.word	0x00000000
        /*03a8*/ 	.short	0x010a
        /*03aa*/ 	.byte	0x3f
	.zero		1


	//   ....[54]....
        /*03ac*/ 	.word	0x000079c0
        /*03b0*/ 	.word	0x00000000
        /*03b4*/ 	.word	0x00000000
        /*03b8*/ 	.short	0x010a
        /*03ba*/ 	.byte	0x3f
	.zero		1


	//   ....[55]....
        /*03bc*/ 	.word	0x00007a70
        /*03c0*/ 	.word	0x00000000
        /*03c4*/ 	.word	0x00000000
        /*03c8*/ 	.short	0x010a
        /*03ca*/ 	.byte	0x3f
	.zero		1


	//   ....[56]....
        /*03cc*/ 	.word	0x00007b20
        /*03d0*/ 	.word	0x00000000
        /*03d4*/ 	.word	0x00000000
        /*03d8*/ 	.short	0x010a
        /*03da*/ 	.byte	0x3f
	.zero		1


	//   ....[57]....
        /*03dc*/ 	.word	0x00007bd0
        /*03e0*/ 	.word	0x00000000
        /*03e4*/ 	.word	0x00000000
        /*03e8*/ 	.short	0x010a
        /*03ea*/ 	.byte	0x3f
	.zero		1


	//   ....[58]....
        /*03ec*/ 	.word	0x00007c80
        /*03f0*/ 	.word	0x00000002
        /*03f4*/ 	.word	0x00000000
        /*03f8*/ 	.short	0x010a
        /*03fa*/ 	.byte	0x3f
	.zero		1


	//----- nvinfo : EIATTR_NUM_MBARRIERS
	.align		4
.L_26:
        /*03fc*/ 	.byte	0x03, 0x38
        /*03fe*/ 	.short	0x0024


	//----- nvinfo : EIATTR_EXIT_INSTR_OFFSETS
	.align		4
        /*0400*/ 	.byte	0x04, 0x1c
        /*0402*/ 	.short	(.L_28 - .L_27)


	//   ....[0]....
.L_27:
        /*0404*/ 	.word	0x00000dd0


	//   ....[1]....
        /*0408*/ 	.word	0x000019c0


	//   ....[2]....
        /*040c*/ 	.word	0x00001aa0


	//   ....[3]....
        /*0410*/ 	.word	0x00001b90


	//   ....[4]....
        /*0414*/ 	.word	0x00005250


	//   ....[5]....
        /*0418*/ 	.word	0x00005280


	//   ....[6]....
        /*041c*/ 	.word	0x00006780


	//   ....[7]....
        /*0420*/ 	.word	0x000067b0


	//   ....[8]....
        /*0424*/ 	.word	0x000067d0


	//   ....[9]....
        /*0428*/ 	.word	0x00006fc0


	//   ....[10]....
        /*042c*/ 	.word	0x00007cb0


	//----- nvinfo : EIATTR_MAX_THREADS
	.align		4
.L_28:
        /*0430*/ 	.byte	0x04, 0x05
        /*0432*/ 	.short	(.L_30 - .L_29)
.L_29:
        /*0434*/ 	.word	0x00000100
        /*0438*/ 	.word	0x00000001
        /*043c*/ 	.word	0x00000001


	//----- nvinfo : EIATTR_CRS_STACK_SIZE
	.align		4
.L_30:
        /*0440*/ 	.byte	0x04, 0x1e
        /*0442*/ 	.short	(.L_32 - .L_31)
.L_31:
        /*0444*/ 	.word	0x00000000


	//----- nvinfo : EIATTR_CBANK_PARAM_SIZE
	.align		4
.L_32:
        /*0448*/ 	.byte	0x03, 0x19
        /*044a*/ 	.short	0x0470


	//----- nvinfo : EIATTR_PARAM_CBANK
	.align		4
        /*044c*/ 	.byte	0x04, 0x0a
        /*044e*/ 	.short	(.L_34 - .L_33)
	.align		4
.L_33:
        /*0450*/ 	.word	index@(.nv.constant0._ZN7cutlass13device_kernelINS_4conv6kernel13ConvUniversalINS1_16ConvProblemShapeILNS1_8OperatorE2ELi3EEENS1_10collective14CollectiveConvINS1_46MainloopSm90TmaGmmaWarpSpecializedImplicitGemmILS5_2ELi18ELi3EN4cute5tupleIJNSA_1CILi1EEESD_SD_EEENS1_36KernelImplicitTmaWarpSpecializedSm90ELi1EEENSB_IJNSC_ILi128EEENSB_IJNSC_ILi64EEEEEENSB_IJNSC_ILi32EEEEEEEEENS_6half_tESN_NSA_8TiledMMAINSA_8MMA_AtomIJNSA_4SM904GMMA25MMA_64x64x16_F32F16F16_SSILNSR_5MajorE1ELST_1ELNSR_7ScaleInE1ELSU_1EEEEEENSA_6LayoutISE_NSB_IJNSC_ILi0EEESY_SY_EEEEENSB_IJNSA_10UnderscoreES11_S11_EEEEENS7_6detail26Sm90ImplicitGemmTileTraitsINSA_13SM90_TMA_LOADENSA_14ComposedLayoutINSA_7SwizzleILi3ELi4ELi3EEENSA_18smem_ptr_flag_bitsILi16EEENSX_INSB_IJNSB_IJSI_NSC_ILi2EEEEEENSB_IJNSC_ILi8EEENSC_ILi4EEEEEENSB_IJSD_NSC_ILi18EEEEEEEEENSB_IJNSB_IJSD_NSC_ILi2048EEEEEENSB_IJSI_NSC_ILi512EEEEEENSB_IJSY_NSC_ILi4096EEEEEEEEEEEEEvEENS15_INSA_20SM90_TMA_LOAD_IM2COLENS17_IS19_S1B_NSX_INSB_IJNSB_IJSI_SD_EEES1G_S1I_EEENSB_IJNSB_IJSD_SY_EEES1N_NSB_IJSY_S1K_EEEEEEEEEEvEEEENS_8epilogue10collective6detail29Sm90TmaWarpSpecializedAdapterINS25_15DefaultEpilogueISN_NSB_IJlNSB_IJSD_lllEEESY_EEES2A_NS24_6thread17LinearCombinationISN_Li1EffLNS2B_9ScaleType4KindE0ELNS_15FloatRoundStyleE2ESN_EENS_4gemm15EpilogueDefaultEEEEEvvEEEEvNT_6ParamsE)
        /*0454*/ 	.short	0x0210
        /*0456*/ 	.short	0x0470


	//----- nvinfo : EIATTR_SW_WAR
	.align		4
.L_34:
        /*0458*/ 	.byte	0x04, 0x36
        /*045a*/ 	.short	(.L_36 - .L_35)
.L_35:
        /*045c*/ 	.word	0x00000008
.L_36:


//--------------------- .nv.callgraph             --------------------------
	.section	.nv.callgraph,"",@"SHT_CUDA_CALLGRAPH"
	.align	4
	.sectionentsize	8
	.align		4
        /*0000*/ 	.word	0x00000000
	.align		4
        /*0004*/ 	.word	0xffffffff
	.align		4
        /*0008*/ 	.word	0x00000000
	.align		4
        /*000c*/ 	.word	0xfffffffe
	.align		4
        /*0010*/ 	.word	0x00000000
	.align		4
        /*0014*/ 	.word	0xfffffffd
	.align		4
        /*0018*/ 	.word	0x00000000
	.align		4
        /*001c*/ 	.word	0xfffffffc


//--------------------- .nv.constant4             --------------------------
	.section	.nv.constant4,"a",@progbits
	.align	8
	.align		8
.nv.constant4:
        /*0000*/ 	.dword	_ZN39_INTERNAL_570a3e49_4_k_cu_47c0e1c2_27964cuda3std3__45__cpo5beginE
	.align		8
        /*0008*/ 	.dword	_ZN39_INTERNAL_570a3e49_4_k_cu_47c0e1c2_27964cuda3std3__45__cpo3endE
	.align		8
        /*0010*/ 	.dword	_ZN39_INTERNAL_570a3e49_4_k_cu_47c0e1c2_27964cuda3std3__45__cpo6cbeginE
	.align		8
        /*0018*/ 	.dword	_ZN39_INTERNAL_570a3e49_4_k_cu_47c0e1c2_27964cuda3std3__45__cpo4cendE
	.align		8
        /*0020*/ 	.dword	_ZN39_INTERNAL_570a3e49_4_k_cu_47c0e1c2_27964cuda3std3__441_GLOBAL__N__570a3e49_4_k_cu_47c0e1c2_27966ignoreE
	.align		8
        /*0028*/ 	.dword	_ZN39_INTERNAL_570a3e49_4_k_cu_47c0e1c2_27964cuda3std3__419piecewise_constructE
	.align		8
        /*0030*/ 	.dword	_ZN39_INTERNAL_570a3e49_4_k_cu_47c0e1c2_27964cuda3std3__48in_placeE
	.align		8
        /*0038*/ 	.dword	_ZN39_INTERNAL_570a3e49_4_k_cu_47c0e1c2_27964cuda3std6ranges3__45__cpo4swapE
	.align		8
        /*0040*/ 	.dword	_ZN39_INTERNAL_570a3e49_4_k_cu_47c0e1c2_27964cuda3std6ranges3__45__cpo9iter_moveE
	.align		8
        /*0048*/ 	.dword	_ZN39_INTERNAL_570a3e49_4_k_cu_47c0e1c2_27964cute7productE
	.align		8
        /*0050*/ 	.dword	_ZN39_INTERNAL_570a3e49_4_k_cu_47c0e1c2_27964cute1_E


//--------------------- .text._ZN7cutlass13device_kernelINS_4conv6kernel13ConvUniversalINS1_16ConvProblemShapeILNS1_8OperatorE2ELi3EEENS1_10collective14CollectiveConvINS1_46MainloopSm90TmaGmmaWarpSpecializedImplicitGemmILS5_2ELi18ELi3EN4cute5tupleIJNSA_1CILi1EEESD_SD_EEENS1_36KernelImplicitTmaWarpSpecializedSm90ELi1EEENSB_IJNSC_ILi128EEENSB_IJNSC_ILi64EEEEEENSB_IJNSC_ILi32EEEEEEEEENS_6half_tESN_NSA_8TiledMMAINSA_8MMA_AtomIJNSA_4SM904GMMA25MMA_64x64x16_F32F16F16_SSILNSR_5MajorE1ELST_1ELNSR_7ScaleInE1ELSU_1EEEEEENSA_6LayoutISE_NSB_IJNSC_ILi0EEESY_SY_EEEEENSB_IJNSA_10UnderscoreES11_S11_EEEEENS7_6detail26Sm90ImplicitGemmTileTraitsINSA_13SM90_TMA_LOADENSA_14ComposedLayoutINSA_7SwizzleILi3ELi4ELi3EEENSA_18smem_ptr_flag_bitsILi16EEENSX_INSB_IJNSB_IJSI_NSC_ILi2EEEEEENSB_IJNSC_ILi8EEENSC_ILi4EEEEEENSB_IJSD_NSC_ILi18EEEEEEEEENSB_IJNSB_IJSD_NSC_ILi2048EEEEEENSB_IJSI_NSC_ILi512EEEEEENSB_IJSY_NSC_ILi4096EEEEEEEEEEEEEvEENS15_INSA_20SM90_TMA_LOAD_IM2COLENS17_IS19_S1B_NSX_INSB_IJNSB_IJSI_SD_EEES1G_S1I_EEENSB_IJNSB_IJSD_SY_EEES1N_NSB_IJSY_S1K_EEEEEEEEEEvEEEENS_8epilogue10collective6detail29Sm90TmaWarpSpecializedAdapterINS25_15DefaultEpilogueISN_NSB_IJlNSB_IJSD_lllEEESY_EEES2A_NS24_6thread17LinearCombinationISN_Li1EffLNS2B_9ScaleType4KindE0ELNS_15FloatRoundStyleE2ESN_EENS_4gemm15EpilogueDefaultEEEEEvvEEEEvNT_6ParamsE --------------------------
	.section	.text._ZN7cutlass13device_kernelINS_4conv6kernel13ConvUniversalINS1_16ConvProblemShapeILNS1_8OperatorE2ELi3EEENS1_10collective14CollectiveConvINS1_46MainloopSm90TmaGmmaWarpSpecializedImplicitGemmILS5_2ELi18ELi3EN4cute5tupleIJNSA_1CILi1EEESD_SD_EEENS1_36KernelImplicitTmaWarpSpecializedSm90ELi1EEENSB_IJNSC_ILi128EEENSB_IJNSC_ILi64EEEEEENSB_IJNSC_ILi32EEEEEEEEENS_6half_tESN_NSA_8TiledMMAINSA_8MMA_AtomIJNSA_4SM904GMMA25MMA_64x64x16_F32F16F16_SSILNSR_5MajorE1ELST_1ELNSR_7ScaleInE1ELSU_1EEEEEENSA_6LayoutISE_NSB_IJNSC_ILi0EEESY_SY_EEEEENSB_IJNSA_10UnderscoreES11_S11_EEEEENS7_6detail26Sm90ImplicitGemmTileTraitsINSA_13SM90_TMA_LOADENSA_14ComposedLayoutINSA_7SwizzleILi3ELi4ELi3EEENSA_18smem_ptr_flag_bitsILi16EEENSX_INSB_IJNSB_IJSI_NSC_ILi2EEEEEENSB_IJNSC_ILi8EEENSC_ILi4EEEEEENSB_IJSD_NSC_ILi18EEEEEEEEENSB_IJNSB_IJSD_NSC_ILi2048EEEEEENSB_IJSI_NSC_ILi512EEEEEENSB_IJSY_NSC_ILi4096EEEEEEEEEEEEEvEENS15_INSA_20SM90_TMA_LOAD_IM2COLENS17_IS19_S1B_NSX_INSB_IJNSB_IJSI_SD_EEES1G_S1I_EEENSB_IJNSB_IJSD_SY_EEES1N_NSB_IJSY_S1K_EEEEEEEEEEvEEEENS_8epilogue10collective6detail29Sm90TmaWarpSpecializedAdapterINS25_15DefaultEpilogueISN_NSB_IJlNSB_IJSD_lllEEESY_EEES2A_NS24_6thread17LinearCombinationISN_Li1EffLNS2B_9ScaleType4KindE0ELNS_15FloatRoundStyleE2ESN_EENS_4gemm15EpilogueDefaultEEEEEvvEEEEvNT_6ParamsE,"ax",@progbits
	.align	128
.text._ZN7cutlass13device_kernelINS_4conv6kernel13ConvUniversalINS1_16ConvProblemShapeILNS1_8OperatorE2ELi3EEENS1_10collective14CollectiveConvINS1_46MainloopSm90TmaGmmaWarpSpecializedImplicitGemmILS5_2ELi18ELi3EN4cute5tupleIJNSA_1CILi1EEESD_SD_EEENS1_36KernelImplicitTmaWarpSpecializedSm90ELi1EEENSB_IJNSC_ILi128EEENSB_IJNSC_ILi64EEEEEENSB_IJNSC_ILi32EEEEEEEEENS_6half_tESN_NSA_8TiledMMAINSA_8MMA_AtomIJNSA_4SM904GMMA25MMA_64x64x16_F32F16F16_SSILNSR_5MajorE1ELST_1ELNSR_7ScaleInE1ELSU_1EEEEEENSA_6LayoutISE_NSB_IJNSC_ILi0EEESY_SY_EEEEENSB_IJNSA_10UnderscoreES11_S11_EEEEENS7_6detail26Sm90ImplicitGemmTileTraitsINSA_13SM90_TMA_LOADENSA_14ComposedLayoutINSA_7SwizzleILi3ELi4ELi3EEENSA_18smem_ptr_flag_bitsILi16EEENSX_INSB_IJNSB_IJSI_NSC_ILi2EEEEEENSB_IJNSC_ILi8EEENSC_ILi4EEEEEENSB_IJSD_NSC_ILi18EEEEEEEEENSB_IJNSB_IJSD_NSC_ILi2048EEEEEENSB_IJSI_NSC_ILi512EEEEEENSB_IJSY_NSC_ILi4096EEEEEEEEEEEEEvEENS15_INSA_20SM90_TMA_LOAD_IM2COLENS17_IS19_S1B_NSX_INSB_IJNSB_IJSI_SD_EEES1G_S1I_EEENSB_IJNSB_IJSD_SY_EEES1N_NSB_IJSY_S1K_EEEEEEEEEEvEEEENS_8epilogue10collective6detail29Sm90TmaWarpSpecializedAdapterINS25_15DefaultEpilogueISN_NSB_IJlNSB_IJSD_lllEEESY_EEES2A_NS24_6thread17LinearCombinationISN_Li1EffLNS2B_9ScaleType4KindE0ELNS_15FloatRoundStyleE2ESN_EENS_4gemm15EpilogueDefaultEEEEEvvEEEEvNT_6ParamsE:
        .type           _ZN7cutlass13device_kernelINS_4conv6kernel13ConvUniversalINS1_16ConvProblemShapeILNS1_8OperatorE2ELi3EEENS1_10collective14CollectiveConvINS1_46MainloopSm90TmaGmmaWarpSpecializedImplicitGemmILS5_2ELi18ELi3EN4cute5tupleIJNSA_1CILi1EEESD_SD_EEENS1_36KernelImplicitTmaWarpSpecializedSm90ELi1EEENSB_IJNSC_ILi128EEENSB_IJNSC_ILi64EEEEEENSB_IJNSC_ILi32EEEEEEEEENS_6half_tESN_NSA_8TiledMMAINSA_8MMA_AtomIJNSA_4SM904GMMA25MMA_64x64x16_F32F16F16_SSILNSR_5MajorE1ELST_1ELNSR_7ScaleInE1ELSU_1EEEEEENSA_6LayoutISE_NSB_IJNSC_ILi0EEESY_SY_EEEEENSB_IJNSA_10UnderscoreES11_S11_EEEEENS7_6detail26Sm90ImplicitGemmTileTraitsINSA_13SM90_TMA_LOADENSA_14ComposedLayoutINSA_7SwizzleILi3ELi4ELi3EEENSA_18smem_ptr_flag_bitsILi16EEENSX_INSB_IJNSB_IJSI_NSC_ILi2EEEEEENSB_IJNSC_ILi8EEENSC_ILi4EEEEEENSB_IJSD_NSC_ILi18EEEEEEEEENSB_IJNSB_IJSD_NSC_ILi2048EEEEEENSB_IJSI_NSC_ILi512EEEEEENSB_IJSY_NSC_ILi4096EEEEEEEEEEEEEvEENS15_INSA_20SM90_TMA_LOAD_IM2COLENS17_IS19_S1B_NSX_INSB_IJNSB_IJSI_SD_EEES1G_S1I_EEENSB_IJNSB_IJSD_SY_EEES1N_NSB_IJSY_S1K_EEEEEEEEEEvEEEENS_8epilogue10collective6detail29Sm90TmaWarpSpecializedAdapterINS25_15DefaultEpilogueISN_NSB_IJlNSB_IJSD_lllEEESY_EEES2A_NS24_6thread17LinearCombinationISN_Li1EffLNS2B_9ScaleType4KindE0ELNS_15FloatRoundStyleE2ESN_EENS_4gemm15EpilogueDefaultEEEEEvvEEEEvNT_6ParamsE,@function
        .size           _ZN7cutlass13device_kernelINS_4conv6kernel13ConvUniversalINS1_16ConvProblemShapeILNS1_8OperatorE2ELi3EEENS1_10collective14CollectiveConvINS1_46MainloopSm90TmaGmmaWarpSpecializedImplicitGemmILS5_2ELi18ELi3EN4cute5tupleIJNSA_1CILi1EEESD_SD_EEENS1_36KernelImplicitTmaWarpSpecializedSm90ELi1EEENSB_IJNSC_ILi128EEENSB_IJNSC_ILi64EEEEEENSB_IJNSC_ILi32EEEEEEEEENS_6half_tESN_NSA_8TiledMMAINSA_8MMA_AtomIJNSA_4SM904GMMA25MMA_64x64x16_F32F16F16_SSILNSR_5MajorE1ELST_1ELNSR_7ScaleInE1ELSU_1EEEEEENSA_6LayoutISE_NSB_IJNSC_ILi0EEESY_SY_EEEEENSB_IJNSA_10UnderscoreES11_S11_EEEEENS7_6detail26Sm90ImplicitGemmTileTraitsINSA_13SM90_TMA_LOADENSA_14ComposedLayoutINSA_7SwizzleILi3ELi4ELi3EEENSA_18smem_ptr_flag_bitsILi16EEENSX_INSB_IJNSB_IJSI_NSC_ILi2EEEEEENSB_IJNSC_ILi8EEENSC_ILi4EEEEEENSB_IJSD_NSC_ILi18EEEEEEEEENSB_IJNSB_IJSD_NSC_ILi2048EEEEEENSB_IJSI_NSC_ILi512EEEEEENSB_IJSY_NSC_ILi4096EEEEEEEEEEEEEvEENS15_INSA_20SM90_TMA_LOAD_IM2COLENS17_IS19_S1B_NSX_INSB_IJNSB_IJSI_SD_EEES1G_S1I_EEENSB_IJNSB_IJSD_SY_EEES1N_NSB_IJSY_S1K_EEEEEEEEEEvEEEENS_8epilogue10collective6detail29Sm90TmaWarpSpecializedAdapterINS25_15DefaultEpilogueISN_NSB_IJlNSB_IJSD_lllEEESY_EEES2A_NS24_6thread17LinearCombinationISN_Li1EffLNS2B_9ScaleType4KindE0ELNS_15FloatRoundStyleE2ESN_EENS_4gemm15EpilogueDefaultEEEEEvvEEEEvNT_6ParamsE,(.L_x_170 - _ZN7cutlass13device_kernelINS_4conv6kernel13ConvUniversalINS1_16ConvProblemShapeILNS1_8OperatorE2ELi3EEENS1_10collective14CollectiveConvINS1_46MainloopSm90TmaGmmaWarpSpecializedImplicitGemmILS5_2ELi18ELi3EN4cute5tupleIJNSA_1CILi1EEESD_SD_EEENS1_36KernelImplicitTmaWarpSpecializedSm90ELi1EEENSB_IJNSC_ILi128EEENSB_IJNSC_ILi64EEEEEENSB_IJNSC_ILi32EEEEEEEEENS_6half_tESN_NSA_8TiledMMAINSA_8MMA_AtomIJNSA_4SM904GMMA25MMA_64x64x16_F32F16F16_SSILNSR_5MajorE1ELST_1ELNSR_7ScaleInE1ELSU_1EEEEEENSA_6LayoutISE_NSB_IJNSC_ILi0EEESY_SY_EEEEENSB_IJNSA_10UnderscoreES11_S11_EEEEENS7_6detail26Sm90ImplicitGemmTileTraitsINSA_13SM90_TMA_LOADENSA_14ComposedLayoutINSA_7SwizzleILi3ELi4ELi3EEENSA_18smem_ptr_flag_bitsILi16EEENSX_INSB_IJNSB_IJSI_NSC_ILi2EEEEEENSB_IJNSC_ILi8EEENSC_ILi4EEEEEENSB_IJSD_NSC_ILi18EEEEEEEEENSB_IJNSB_IJSD_NSC_ILi2048EEEEEENSB_IJSI_NSC_ILi512EEEEEENSB_IJSY_NSC_ILi4096EEEEEEEEEEEEEvEENS15_INSA_20SM90_TMA_LOAD_IM2COLENS17_IS19_S1B_NSX_INSB_IJNSB_IJSI_SD_EEES1G_S1I_EEENSB_IJNSB_IJSD_SY_EEES1N_NSB_IJSY_S1K_EEEEEEEEEEvEEEENS_8epilogue10collective6detail29Sm90TmaWarpSpecializedAdapterINS25_15DefaultEpilogueISN_NSB_IJlNSB_IJSD_lllEEESY_EEES2A_NS24_6thread17LinearCombinationISN_Li1EffLNS2B_9ScaleType4KindE0ELNS_15FloatRoundStyleE2ESN_EENS_4gemm15EpilogueDefaultEEEEEvvEEEEvNT_6ParamsE)
        .other          _ZN7cutlass13device_kernelINS_4conv6kernel13ConvUniversalINS1_16ConvProblemShapeILNS1_8OperatorE2ELi3EEENS1_10collective14CollectiveConvINS1_46MainloopSm90TmaGmmaWarpSpecializedImplicitGemmILS5_2ELi18ELi3EN4cute5tupleIJNSA_1CILi1EEESD_SD_EEENS1_36KernelImplicitTmaWarpSpecializedSm90ELi1EEENSB_IJNSC_ILi128EEENSB_IJNSC_ILi64EEEEEENSB_IJNSC_ILi32EEEEEEEEENS_6half_tESN_NSA_8TiledMMAINSA_8MMA_AtomIJNSA_4SM904GMMA25MMA_64x64x16_F32F16F16_SSILNSR_5MajorE1ELST_1ELNSR_7ScaleInE1ELSU_1EEEEEENSA_6LayoutISE_NSB_IJNSC_ILi0EEESY_SY_EEEEENSB_IJNSA_10UnderscoreES11_S11_EEEEENS7_6detail26Sm90ImplicitGemmTileTraitsINSA_13SM90_TMA_LOADENSA_14ComposedLayoutINSA_7SwizzleILi3ELi4ELi3EEENSA_18smem_ptr_flag_bitsILi16EEENSX_INSB_IJNSB_IJSI_NSC_ILi2EEEEEENSB_IJNSC_ILi8EEENSC_ILi4EEEEEENSB_IJSD_NSC_ILi18EEEEEEEEENSB_IJNSB_IJSD_NSC_ILi2048EEEEEENSB_IJSI_NSC_ILi512EEEEEENSB_IJSY_NSC_ILi4096EEEEEEEEEEEEEvEENS15_INSA_20SM90_TMA_LOAD_IM2COLENS17_IS19_S1B_NSX_INSB_IJNSB_IJSI_SD_EEES1G_S1I_EEENSB_IJNSB_IJSD_SY_EEES1N_NSB_IJSY_S1K_EEEEEEEEEEvEEEENS_8epilogue10collective6detail29Sm90TmaWarpSpecializedAdapterINS25_15DefaultEpilogueISN_NSB_IJlNSB_IJSD_lllEEESY_EEES2A_NS24_6thread17LinearCombinationISN_Li1EffLNS2B_9ScaleType4KindE0ELNS_15FloatRoundStyleE2ESN_EENS_4gemm15EpilogueDefaultEEEEEvvEEEEvNT_6ParamsE,@"STO_CUDA_ENTRY STV_DEFAULT"
_ZN7cutlass13device_kernelINS_4conv6kernel13ConvUniversalINS1_16ConvProblemShapeILNS1_8OperatorE2ELi3EEENS1_10collective14CollectiveConvINS1_46MainloopSm90TmaGmmaWarpSpecializedImplicitGemmILS5_2ELi18ELi3EN4cute5tupleIJNSA_1CILi1EEESD_SD_EEENS1_36KernelImplicitTmaWarpSpecializedSm90ELi1EEENSB_IJNSC_ILi128EEENSB_IJNSC_ILi64EEEEEENSB_IJNSC_ILi32EEEEEEEEENS_6half_tESN_NSA_8TiledMMAINSA_8MMA_AtomIJNSA_4SM904GMMA25MMA_64x64x16_F32F16F16_SSILNSR_5MajorE1ELST_1ELNSR_7ScaleInE1ELSU_1EEEEEENSA_6LayoutISE_NSB_IJNSC_ILi0EEESY_SY_EEEEENSB_IJNSA_10UnderscoreES11_S11_EEEEENS7_6detail26Sm90ImplicitGemmTileTraitsINSA_13SM90_TMA_LOADENSA_14ComposedLayoutINSA_7SwizzleILi3ELi4ELi3EEENSA_18smem_ptr_flag_bitsILi16EEENSX_INSB_IJNSB_IJSI_NSC_ILi2EEEEEENSB_IJNSC_ILi8EEENSC_ILi4EEEEEENSB_IJSD_NSC_ILi18EEEEEEEEENSB_IJNSB_IJSD_NSC_ILi2048EEEEEENSB_IJSI_NSC_ILi512EEEEEENSB_IJSY_NSC_ILi4096EEEEEEEEEEEEEvEENS15_INSA_20SM90_TMA_LOAD_IM2COLENS17_IS19_S1B_NSX_INSB_IJNSB_IJSI_SD_EEES1G_S1I_EEENSB_IJNSB_IJSD_SY_EEES1N_NSB_IJSY_S1K_EEEEEEEEEEvEEEENS_8epilogue10collective6detail29Sm90TmaWarpSpecializedAdapterINS25_15DefaultEpilogueISN_NSB_IJlNSB_IJSD_lllEEESY_EEES2A_NS24_6thread17LinearCombinationISN_Li1EffLNS2B_9ScaleType4KindE0ELNS_15FloatRoundStyleE2ESN_EENS_4gemm15EpilogueDefaultEEEEEvvEEEEvNT_6ParamsE:
[----:B------:R-:W-:Y:S01]  /*0000*/  LDC R1, c[0x0][0x28] ;  /* 0x00000a00ff017b82 */ /* 0x000fe20000000800 */
[----:B------:R-:W0:Y:S01]  /*0010*/  S2R R9, SR_TID.X ;  /* 0x0000000000097919 */ /* 0x000e220000002100 */
[----:B------:R-:W-:Y:S01]  /*0020*/  ELECT P0, URZ, PT ;  /* 0x00000000003f782f */ /* 0x000fe20003800000 */
[----:B------:R-:W-:Y:S01]  /*0030*/  BSSY B0, `(.L_x_0) ;  /* 0x000000f000007945 */ /* 0x000fe20003800000 */
[--C-:B0-----:R-:W-:Y:S02]  /*0040*/  SHF.R.U32.HI R0, RZ, 0x5, R9.reuse ;  /* 0x00000005ff007819 */ /* 0x101fe40000011609 */
[----:B------:R-:W-:-:S03]  /*0050*/  SHF.R.U32.HI R3, RZ, 0x7, R9 ;  /* 0x00000007ff037819 */ /* 0x000fc60000011609 */
[----:B------:R-:W0:Y:S04]  /*0060*/  SHFL.IDX PT, R2, R0, RZ, 0x1f ;  /* 0x00001fff00027589 */ /* 0x000e2800000e0000 */
[----:B------:R1:W2:Y:S01]  /*0070*/  SHFL.IDX PT, R5, R3, RZ, 0x1f ;  /* 0x00001fff03057589 */ /* 0x0002a200000e0000 */
[----:B0-----:R-:W-:-:S13]  /*0080*/  ISETP.NE.OR P0, PT, R2, RZ, !P0 ;  /* 0x000000ff0200720c */ /* 0x001fda0004705670 */
[----:B-12---:R-:W-:Y:S05]  /*0090*/  @P0 BRA `(.L_x_1) ;  /* 0x0000000000200947 */ /* 0x006fea0003800000 */
[----:B------:R-:W-:Y:S02]  /*00a0*/  ULDC.64 UR4, c[0x0][0x198] ;  /* 0x0000660000047ab9 */ /* 0x000fe40000000a00 */
[----:B------:R-:W-:Y:S02]  /*00b0*/  UIADD3 UR6, UP0, UR4, 0xf0, URZ ;  /* 0x000000f004067890 */ /* 0x000fe4000ff1e03f */
[----:B------:R-:W-:Y:S02]  /*00c0*/  UIADD3 UR4, UP1, UR4, 0x1f0, URZ ;  /* 0x000001f004047890 */ /* 0x000fe4000ff3e03f */
[----:B------:R-:W-:Y:S02]  /*00d0*/  UIADD3.X UR7, URZ, UR5, URZ, UP0, !UPT ;  /* 0x000000053f077290 */ /* 0x000fe400087fe43f */
[----:B------:R-:W-:-:S07]  /*00e0*/  UIADD3.X UR5, URZ, UR5, URZ, UP1, !UPT ;  /* 0x000000053f057290 */ /* 0x000fce0008ffe43f */
[----:B------:R0:W-:Y:S02]  /*00f0*/  UTMACCTL.PF [UR6] ;  /* 0x00000000060079b9 */ /* 0x0001e40008040000 */
[----:B------:R0:W-:Y:S02]  /*0100*/  UTMACCTL.PF [UR4] ;  /* 0x00000000040079b9 */ /* 0x0001e40008040000 */
[----:B0-----:R-:W-:Y:S01]  /*0110*/  NOP ;  /* 0x0000000000007918 */ /* 0x001fe20000000000 */
.L_x_1:
[----:B------:R-:W-:Y:S05]  /*0120*/  BSYNC B0 ;  /* 0x0000000000007941 */ /* 0x000fea0003800000 */
.L_x_0:
[----:B------:R-:W0:Y:S01]  /*0130*/  SHFL.IDX PT, R0, R0, RZ, 0x1f ;  /* 0x00001fff00007589 */ /* 0x000e2200000e0000 */
[----:B------:R-:W-:-:S04]  /*0140*/  SHF.R.S32.HI R3, RZ, 0x1f, R2 ;  /* 0x0000001fff037819 */ /* 0x000fc80000011402 */
[----:B------:R-:W-:Y:S02]  /*0150*/  LEA.HI R3, R3, R2, RZ, 0x2 ;  /* 0x0000000203037211 */ /* 0x000fe400078f10ff */
[----:B0-----:R-:W-:-:S13]  /*0160*/  ISETP.NE.AND P0, PT, R0, RZ, PT ;  /* 0x000000ff0000720c */ /* 0x001fda0003f05270 */
[----:B------:R-:W-:Y:S05]  /*0170*/  @P0 BRA `(.L_x_2) ;  /* 0x0000000000d40947 */ /* 0x000fea0003800000 */
[----:B------:R-:W-:Y:S01]  /*0180*/  ELECT P0, URZ, PT ;  /* 0x00000000003f782f */ /* 0x000fe20003800000 */
[----:B------:R-:W-:-:S12]  /*0190*/  BSSY B0, `(.L_x_2) ;  /* 0x0000033000007945 */ /* 0x000fd80003800000 */
[----:B------:R-:W-:Y:S05]  /*01a0*/  @!P0 BRA `(.L_x_3) ;  /* 0x0000000000c48947 */ /* 0x000fea0003800000 */
[----:B------:R-:W0:Y:S01]  /*01b0*/  S2UR UR8, SR_CgaCtaId ;  /* 0x00000000000879c3 */ /* 0x000e220000008800 */
[----:B------:R-:W-:Y:S01]  /*01c0*/  UMOV UR4, 0x400 ;  /* 0x0000040000047882 */ /* 0x000fe20000000000 */
[----:B------:R-:W-:Y:S01]  /*01d0*/  UMOV UR5, 0x1 ;  /* 0x0000000100057882 */ /* 0x000fe20000000000 */
[----:B------:R-:W-:Y:S02]  /*01e0*/  UMOV UR6, 0x80 ;  /* 0x0000008000067882 */ /* 0x000fe40000000000 */
[----:B------:R-:W-:-:S04]  /*01f0*/  UIADD3 UR6, -UR6, 0x100000, URZ ;  /* 0x0010000006067890 */ /* 0x000fc8000fffe13f */
[----:B------:R-:W-:Y:S02]  /*0200*/  USHF.L.U32 UR7, UR6, 0xb, URZ ;  /* 0x0000000b06077899 */ /* 0x000fe4000800063f */
[----:B------:R-:W-:Y:S02]  /*0210*/  USHF.L.U32 UR6, UR6, 0x1, URZ ;  /* 0x0000000106067899 */ /* 0x000fe4000800063f */
[----:B0-----:R-:W-:Y:S02]  /*0220*/  ULEA UR8, UR8, UR4, 0x18 ;  /* 0x0000000408087291 */ /* 0x001fe4000f8ec03f */
[----:B------:R-:W-:-:S04]  /*0230*/  UIADD3 UR4, -UR5, 0x100000, URZ ;  /* 0x0010000005047890 */ /* 0x000fc8000fffe13f */
[----:B------:R-:W-:Y:S02]  /*0240*/  USHF.L.U32 UR5, UR4, 0xb, URZ ;  /* 0x0000000b04057899 */ /* 0x000fe4000800063f */
[----:B------:R-:W-:Y:S01]  /*0250*/  USHF.L.U32 UR4, UR4, 0x1, URZ ;  /* 0x0000000104047899 */ /* 0x000fe2000800063f */
[----:B------:R-:W0:Y:S11]  /*0260*/  FENCE.VIEW.ASYNC.S ;  /* 0x00000000000073c6 */ /* 0x000e360000000000 */
[----:B0-----:R0:W1:Y:S01]  /*0270*/  SYNCS.EXCH.64 URZ, [UR8+0x36000], UR4 ;  /* 0x03600004083f75b2 */ /* 0x0010620008000100 */
[----:B------:R0:W2:Y:S01]  /*0280*/  SYNCS.EXCH.64 URZ, [UR8+0x36090], UR6 ;  /* 0x03609006083f75b2 */ /* 0x0000a20008000100 */
[----:B------:R0:W3:Y:S01]  /*0290*/  SYNCS.EXCH.64 URZ, [UR8+0x36008], UR4 ;  /* 0x03600804083f75b2 */ /* 0x0000e20008000100 */
[----:B------:R0:W4:Y:S01]  /*02a0*/  SYNCS.EXCH.64 URZ, [UR8+0x36098], UR6 ;  /* 0x03609806083f75b2 */ /* 0x0001220008000100 */
[----:B------:R0:W0:Y:S01]  /*02b0*/  SYNCS.EXCH.64 URZ, [UR8+0x36010], UR4 ;  /* 0x03601004083f75b2 */ /* 0x0000220008000100 */
        /* <DEDUP_REMOVED lines=31> */
[----:B-1234-:R-:W-:Y:S01]  /*04b0*/  NOP ;  /* 0x0000000000007918 */ /* 0x01efe20000000000 */
.L_x_3:
[----:B0-----:R-:W-:Y:S05]  /*04c0*/  BSYNC B0 ;  /* 0x0000000000007941 */ /* 0x001fea0003800000 */
.L_x_2:
[----:B------:R-:W-:Y:S01]  /*04d0*/  ULDC.64 UR4, c[0x0][0x618] ;  /* 0x0001860000047ab9 */ /* 0x000fe20000000a00 */
[----:B------:R-:W-:Y:S01]  /*04e0*/  LOP3.LUT R3, R3, 0xfffffffc, RZ, 0xc0, !PT ;  /* 0xfffffffc03037812 */ /* 0x000fe200078ec0ff */
[----:B------:R-:W-:Y:S01]  /*04f0*/  NOP ;  /* 0x0000000000007918 */ /* 0x000fe20000000000 */
[----:B------:R-:W-:Y:S01]  /*0500*/  ISETP.NE.U32.AND P0, PT, RZ, UR4, PT ;  /* 0x00000004ff007c0c */ /* 0x000fe2000bf05070 */
[----:B------:R-:W-:Y:S01]  /*0510*/  NOP ;  /* 0x0000000000007918 */ /* 0x000fe20000000000 */
[----:B------:R-:W-:Y:S01]  /*0520*/  BAR.SYNC.DEFER_BLOCKING 0x0 ;  /* 0x0000000000007b1d */ /* 0x000fe20000010000 */
[----:B------:R-:W-:Y:S01]  /*0530*/  IMAD.IADD R4, R2, 0x1, -R3 ;  /* 0x0000000102047824 */ /* 0x000fe200078e0a03 */
[----:B------:R-:W-:Y:S02]  /*0540*/  ISETP.NE.AND.EX P0, PT, RZ, UR5, PT, P0 ;  /* 0x00000005ff007c0c */ /* 0x000fe4000bf05300 */
[C---:B------:R-:W-:Y:S02]  /*0550*/  ISETP.NE.AND P2, PT, R5.reuse, 0x1, PT ;  /* 0x000000010500780c */ /* 0x040fe40003f45270 */
[----:B------:R-:W-:Y:S01]  /*0560*/  LOP3.LUT P1, RZ, R5, R4, RZ, 0xfc, !PT ;  /* 0x0000000405ff7212 */ /* 0x000fe2000782fcff */
[----:B------:R-:W-:-:S03]  /*0570*/  ULDC.64 UR12, c[0x0][0x208] ;  /* 0x00008200000c7ab9 */ /* 0x000fc60000000a00 */
[----:B------:R-:W-:-:S04]  /*0580*/  SEL R0, RZ, 0x1, P1 ;  /* 0x00000001ff007807 */ /* 0x000fc80000800000 */
[----:B------:R-:W-:Y:S01]  /*0590*/  SEL R0, R0, 0x2, P2 ;  /* 0x0000000200007807 */ /* 0x000fe20001000000 */
[----:B------:R-:W-:Y:S06]  /*05a0*/  @!P0 BRA `(.L_x_4) ;  /* 0x00000000001c8947 */ /* 0x000fec0003800000 */
[----:B------:R-:W0:Y:S02]  /*05b0*/  LDC.64 R2, c[0x0][0x618] ;  /* 0x00018600ff027b82 */ /* 0x000e240000000a00 */
[----:B0-----:R-:W2:Y:S02]  /*05c0*/  LDG.E.64 R2, desc[UR12][R2.64] ;  /* 0x0000000c02027981 */ /* 0x001ea4000c1e1b00 */
[----:B--2---:R-:W-:-:S04]  /*05d0*/  ISETP.NE.U32.AND P0, PT, R2, RZ, PT ;  /* 0x000000ff0200720c */ /* 0x004fc80003f05070 */
[----:B------:R-:W-:-:S13]  /*05e0*/  ISETP.NE.AND.EX P0, PT, R3, RZ, PT, P0 ;  /* 0x000000ff0300720c */ /* 0x000fda0003f05300 */
[----:B------:R-:W-:Y:S05]  /*05f0*/  @!P0 BRA `(.L_x_4) ;  /* 0x0000000000088947 */ /* 0x000fea0003800000 */
[----:B------:R2:W5:Y:S01]  /*0600*/  LD.E R89, desc[UR12][R2.64] ;  /* 0x0000000c02597980 */ /* 0x000562000c101900 */
[----:B------:R-:W-:Y:S05]  /*0610*/  BRA `(.L_x_5) ;  /* 0x0000000000207947 */ /* 0x000fea0003800000 */
.L_x_4:
[----:B------:R-:W-:Y:S02]  /*0620*/  ULDC.64 UR4, c[0x0][0x608] ;  /* 0x0001820000047ab9 */ /* 0x000fe40000000a00 */
[----:B------:R-:W-:-:S04]  /*0630*/  ISETP.NE.U32.AND P0, PT, RZ, UR4, PT ;  /* 0x00000004ff007c0c */ /* 0x000fc8000bf05070 */
[----:B------:R-:W-:-:S13]  /*0640*/  ISETP.NE.AND.EX P0, PT, RZ, UR5, PT, P0 ;  /* 0x00000005ff007c0c */ /* 0x000fda000bf05300 */
[----:B------:R-:W-:Y:S05]  /*0650*/  @!P0 BRA `(.L_x_6) ;  /* 0x00000000000c8947 */ /* 0x000fea0003800000 */
[----:B------:R-:W0:Y:S02]  /*0660*/  LDC.64 R2, c[0x0][0x608] ;  /* 0x00018200ff027b82 */ /* 0x000e240000000a00 */
[----:B0-----:R0:W5:Y:S01]  /*0670*/  LDG.E R89, desc[UR12][R2.64] ;  /* 0x0000000c02597981 */ /* 0x001162000c1e1900 */
[----:B------:R-:W-:Y:S05]  /*0680*/  BRA `(.L_x_5) ;  /* 0x0000000000047947 */ /* 0x000fea0003800000 */
.L_x_6:
[----:B------:R-:W1:Y:S02]  /*0690*/  LDC R89, c[0x0][0x600] ;  /* 0x00018000ff597b82 */ /* 0x000e640000000800 */
.L_x_5:
[----:B------:R-:W-:Y:S02]  /*06a0*/  ULDC.64 UR4, c[0x0][0x620] ;  /* 0x0001880000047ab9 */ /* 0x000fe40000000a00 */
[----:B------:R-:W-:-:S04]  /*06b0*/  ISETP.NE.U32.AND P0, PT, RZ, UR4, PT ;  /* 0x00000004ff007c0c */ /* 0x000fc8000bf05070 */
[----:B------:R-:W-:-:S13]  /*06c0*/  ISETP.NE.AND.EX P0, PT, RZ, UR5, PT, P0 ;  /* 0x00000005ff007c0c */ /* 0x000fda000bf05300 */
[----:B------:R-:W-:Y:S05]  /*06d0*/  @!P0 BRA `(.L_x_7) ;  /* 0x00000000001c8947 */ /* 0x000fea0003800000 */
[----:B0-2---:R-:W0:Y:S02]  /*06e0*/  LDC.64 R2, c[0x0][0x620] ;  /* 0x00018800ff027b82 */ /* 0x005e240000000a00 */
[----:B0-----:R-:W2:Y:S02]  /*06f0*/  LDG.E.64 R2, desc[UR12][R2.64] ;  /* 0x0000000c02027981 */ /* 0x001ea4000c1e1b00 */
[----:B--2---:R-:W-:-:S04]  /*0700*/  ISETP.NE.U32.AND P0, PT, R2, RZ, PT ;  /* 0x000000ff0200720c */ /* 0x004fc80003f05070 */
[----:B------:R-:W-:-:S13]  /*0710*/  ISETP.NE.AND.EX P0, PT, R3, RZ, PT, P0 ;  /* 0x000000ff0300720c */ /* 0x000fda0003f05300 */
[----:B------:R-:W-:Y:S05]  /*0720*/  @!P0 BRA `(.L_x_7) ;  /* 0x0000000000088947 */ /* 0x000fea0003800000 */
[----:B------:R0:W5:Y:S01]  /*0730*/  LD.E R90, desc[UR12][R2.64] ;  /* 0x0000000c025a7980 */ /* 0x000162000c101900 */
[----:B------:R-:W-:Y:S05]  /*0740*/  BRA `(.L_x_8) ;  /* 0x0000000000207947 */ /* 0x000fea0003800000 */
.L_x_7:
[----:B------:R-:W-:Y:S02]  /*0750*/  ULDC.64 UR4, c[0x0][0x610] ;  /* 0x0001840000047ab9 */ /* 0x000fe40000000a00 */
[----:B------:R-:W-:-:S04]  /*0760*/  ISETP.NE.U32.AND P0, PT, RZ, UR4, PT ;  /* 0x00000004ff007c0c */ /* 0x000fc8000bf05070 */
[----:B------:R-:W-:-:S13]  /*0770*/  ISETP.NE.AND.EX P0, PT, RZ, UR5, PT, P0 ;  /* 0x00000005ff007c0c */ /* 0x000fda000bf05300 */
[----:B------:R-:W-:Y:S05]  /*0780*/  @!P0 BRA `(.L_x_9) ;  /* 0x00000000000c8947 */ /* 0x000fea0003800000 */
[----:B------:R-:W3:Y:S02]  /*0790*/  LDC.64 R90, c[0x0][0x610] ;  /* 0x00018400ff5a7b82 */ /* 0x000ee40000000a00 */
[----:B---3--:R4:W5:Y:S01]  /*07a0*/  LDG.E R90, desc[UR12][R90.64] ;  /* 0x0000000c5a5a7981 */ /* 0x008962000c1e1900 */
[----:B------:R-:W-:Y:S05]  /*07b0*/  BRA `(.L_x_8) ;  /* 0x0000000000047947 */ /* 0x000fea0003800000 */
.L_x_9:
[----:B------:R-:W3:Y:S02]  /*07c0*/  LDC R90, c[0x0][0x604] ;  /* 0x00018100ff5a7b82 */ /* 0x000ee40000000800 */
.L_x_8:
[----:B0-2---:R-:W0:Y:S01]  /*07d0*/  LDC R2, c[0x0][0x4d8] ;  /* 0x00013600ff027b82 */ /* 0x005e220000000800 */
[----:B------:R-:W2:Y:S07]  /*07e0*/  S2R R10, SR_CTAID.Y ;  /* 0x00000000000a7919 */ /* 0x000eae0000002600 */
[----:B------:R-:W1:Y:S08]  /*07f0*/  LDC R95, c[0x0][0x4dc] ;  /* 0x00013700ff5f7b82 */ /* 0x000e700000000800 */
[----:B------:R-:W4:Y:S01]  /*0800*/  LDC R20, c[0x0][0x4e0] ;  /* 0x00013800ff147b82 */ /* 0x000f220000000800 */
[----:B0-----:R-:W-:-:S05]  /*0810*/  VIADD R2, R2, 0x3f ;  /* 0x0000003f02027836 */ /* 0x001fca0000000000 */
[----:B------:R-:W-:Y:S02]  /*0820*/  SHF.R.S32.HI R3, RZ, 0x1f, R2 ;  /* 0x0000001fff037819 */ /* 0x000fe40000011402 */
[----:B-1----:R-:W-:Y:S02]  /*0830*/  IABS R14, R95 ;  /* 0x0000005f000e7213 */ /* 0x002fe40000000000 */
[----:B------:R-:W-:-:S04]  /*0840*/  LEA.HI R3, R3, R2, RZ, 0x6 ;  /* 0x0000000203037211 */ /* 0x000fc800078f30ff */
[----:B------:R-:W-:-:S04]  /*0850*/  SHF.R.S32.HI R97, RZ, 0x6, R3 ;  /* 0x00000006ff617819 */ /* 0x000fc80000011403 */
[-C--:B------:R-:W-:Y:S02]  /*0860*/  IABS R12, R97.reuse ;  /* 0x00000061000c7213 */ /* 0x080fe40000000000 */
[----:B------:R-:W-:Y:S02]  /*0870*/  IABS R8, R97 ;  /* 0x0000006100087213 */ /* 0x000fe40000000000 */
[----:B------:R-:W0:Y:S03]  /*0880*/  I2F.RP R6, R12 ;  /* 0x0000000c00067306 */ /* 0x000e260000209400 */
[----:B------:R-:W-:-:S05]  /*0890*/  IMAD.MOV R11, RZ, RZ, -R8 ;  /* 0x000000ffff0b7224 */ /* 0x000fca00078e0a08 */
[----:B0-----:R-:W0:Y:S02]  /*08a0*/  MUFU.RCP R6, R6 ;  /* 0x0000000600067308 */ /* 0x001e240000001000 */
[----:B0-----:R-:W-:Y:S01]  /*08b0*/  VIADD R2, R6, 0xffffffe ;  /* 0x0ffffffe06027836 */ /* 0x001fe20000000000 */
[----:B--2---:R-:W-:-:S05]  /*08c0*/  IABS R6, R10 ;  /* 0x0000000a00067213 */ /* 0x004fca0000000000 */
[----:B------:R0:W1:Y:S02]  /*08d0*/  F2I.FTZ.U32.TRUNC.NTZ R3, R2 ;  /* 0x0000000200037305 */ /* 0x000064000021f000 */
[----:B0-----:R-:W-:Y:S02]  /*08e0*/  IMAD.MOV.U32 R2, RZ, RZ, RZ ;  /* 0x000000ffff027224 */ /* 0x001fe400078e00ff */
[----:B-1----:R-:W-:-:S04]  /*08f0*/  IMAD.MOV R7, RZ, RZ, -R3 ;  /* 0x000000ffff077224 */ /* 0x002fc800078e0a03 */
[----:B------:R-:W-:-:S04]  /*0900*/  IMAD R7, R7, R12, RZ ;  /* 0x0000000c07077224 */ /* 0x000fc800078e02ff */
[----:B------:R-:W-:Y:S02]  /*0910*/  IMAD.HI.U32 R3, R3, R7, R2 ;  /* 0x0000000703037227 */ /* 0x000fe400078e0002 */
[----:B------:R-:W0:Y:S04]  /*0920*/  I2F.RP R7, R14 ;  /* 0x0000000e00077306 */ /* 0x000e280000209400 */
[----:B------:R-:W-:-:S04]  /*0930*/  IMAD.HI.U32 R2, R3, R6, RZ ;  /* 0x0000000603027227 */ /* 0x000fc800078e00ff */
[----:B------:R-:W-:Y:S01]  /*0940*/  IMAD R3, R2, R11, R6 ;  /* 0x0000000b02037224 */ /* 0x000fe200078e0206 */
[----:B------:R-:W-:Y:S02]  /*0950*/  LOP3.LUT R6, R10, R97, RZ, 0x3c, !PT ;  /* 0x000000610a067212 */ /* 0x000fe400078e3cff */
[----:B----4-:R-:W-:Y:S02]  /*0960*/  IABS R11, R20 ;  /* 0x00000014000b7213 */ /* 0x010fe40000000000 */
[----:B------:R-:W-:Y:S01]  /*0970*/  ISETP.GT.U32.AND P1, PT, R12, R3, PT ;  /* 0x000000030c00720c */ /* 0x000fe20003f24070 */
[----:B0-----:R-:W0:Y:S01]  /*0980*/  MUFU.RCP R7, R7 ;  /* 0x0000000700077308 */ /* 0x001e220000001000 */
[----:B------:R-:W-:-:S11]  /*0990*/  ISETP.GE.AND P2, PT, R6, RZ, PT ;  /* 0x000000ff0600720c */ /* 0x000fd60003f46270 */
[----:B------:R-:W-:Y:S02]  /*09a0*/  @!P1 IMAD.IADD R3, R3, 0x1, -R12 ;  /* 0x0000000103039824 */ /* 0x000fe400078e0a0c */
[----:B------:R-:W-:Y:S01]  /*09b0*/  @!P1 VIADD R2, R2, 0x1 ;  /* 0x0000000102029836 */ /* 0x000fe20000000000 */
[----:B------:R-:W-:Y:S02]  /*09c0*/  ISETP.NE.AND P1, PT, R97, RZ, PT ;  /* 0x000000ff6100720c */ /* 0x000fe40003f25270 */
[----:B------:R-:W-:Y:S01]  /*09d0*/  ISETP.GE.U32.AND P0, PT, R3, R12, PT ;  /* 0x0000000c0300720c */ /* 0x000fe20003f06070 */
[----:B0-----:R-:W-:-:S04]  /*09e0*/  VIADD R8, R7, 0xffffffe ;  /* 0x0ffffffe07087836 */ /* 0x001fc80000000000 */
[----:B------:R-:W0:Y:S08]  /*09f0*/  F2I.FTZ.U32.TRUNC.NTZ R3, R8 ;  /* 0x0000000800037305 */ /* 0x000e30000021f000 */
[----:B------:R-:W-:-:S04]  /*0a00*/  @P0 VIADD R2, R2, 0x1 ;  /* 0x0000000102020836 */ /* 0x000fc80000000000 */
[----:B------:R-:W-:Y:S02]  /*0a10*/  IMAD.MOV.U32 R12, RZ, RZ, R2 ;  /* 0x000000ffff0c7224 */ /* 0x000fe400078e0002 */
[----:B------:R-:W-:Y:S02]  /*0a20*/  IMAD.MOV.U32 R2, RZ, RZ, RZ ;  /* 0x000000ffff027224 */ /* 0x000fe400078e00ff */
[----:B0-----:R-:W-:Y:S02]  /*0a30*/  IMAD.MOV R7, RZ, RZ, -R3 ;  /* 0x000000ffff077224 */ /* 0x001fe400078e0a03 */
[----:B------:R-:W-:Y:S01]  /*0a40*/  @!P2 IMAD.MOV R12, RZ, RZ, -R12 ;  /* 0x000000ffff0ca224 */ /* 0x000fe200078e0a0c */
[----:B------:R-:W-:Y:S01]  /*0a50*/  @!P1 LOP3.LUT R12, RZ, R97, RZ, 0x33, !PT ;  /* 0x00000061ff0c9212 */ /* 0x000fe200078e33ff */
[----:B------:R-:W-:-:S03]  /*0a60*/  IMAD R7, R7, R14, RZ ;  /* 0x0000000e07077224 */ /* 0x000fc600078e02ff */
[----:B------:R-:W-:Y:S01]  /*0a70*/  IABS R6, R12 ;  /* 0x0000000c00067213 */ /* 0x000fe20000000000 */
[----:B------:R-:W-:Y:S02]  /*0a80*/  IMAD.HI.U32 R2, R3, R7, R2 ;  /* 0x0000000703027227 */ /* 0x000fe400078e0002 */
[----:B------:R-:W0:Y:S02]  /*0a90*/  I2F.RP R7, R11 ;  /* 0x0000000b00077306 */ /* 0x000e240000209400 */
[----:B------:R-:W-:-:S04]  /*0aa0*/  IMAD.MOV.U32 R3, RZ, RZ, R6 ;  /* 0x000000ffff037224 */ /* 0x000fc800078e0006 */
[----:B------:R-:W-:-:S04]  /*0ab0*/  IMAD.HI.U32 R2, R2, R3, RZ ;  /* 0x0000000302027227 */ /* 0x000fc800078e00ff */
[----:B------:R-:W-:-:S04]  /*0ac0*/  IMAD.MOV R6, RZ, RZ, -R2 ;  /* 0x000000ffff067224 */ /* 0x000fc800078e0a02 */
[----:B------:R-:W-:Y:S01]  /*0ad0*/  IMAD R3, R14, R6, R3 ;  /* 0x000000060e037224 */ /* 0x000fe200078e0203 */
[----:B0-----:R-:W0:Y:S01]  /*0ae0*/  MUFU.RCP R7, R7 ;  /* 0x0000000700077308 */ /* 0x001e220000001000 */
[----:B------:R-:W-:-:S03]  /*0af0*/  LOP3.LUT R6, R12, R95, RZ, 0x3c, !PT ;  /* 0x0000005f0c067212 */ /* 0x000fc600078e3cff */
[----:B------:R-:W-:Y:S02]  /*0b00*/  ISETP.GT.U32.AND P1, PT, R14, R3, PT ;  /* 0x000000030e00720c */ /* 0x000fe40003f24070 */
[----:B------:R-:W-:-:S11]  /*0b10*/  ISETP.GE.AND P2, PT, R6, RZ, PT ;  /* 0x000000ff0600720c */ /* 0x000fd60003f46270 */
[----:B------:R-:W-:Y:S02]  /*0b20*/  @!P1 IMAD.IADD R3, R3, 0x1, -R14 ;  /* 0x0000000103039824 */ /* 0x000fe400078e0a0e */
[----:B0-----:R-:W-:Y:S02]  /*0b30*/  VIADD R8, R7, 0xffffffe ;  /* 0x0ffffffe07087836 */ /* 0x001fe40000000000 */
[----:B------:R-:W-:Y:S01]  /*0b40*/  @!P1 VIADD R2, R2, 0x1 ;  /* 0x0000000102029836 */ /* 0x000fe20000000000 */
[----:B------:R-:W-:Y:S02]  /*0b50*/  ISETP.GE.U32.AND P0, PT, R3, R14, PT ;  /* 0x0000000e0300720c */ /* 0x000fe40003f06070 */
[----:B------:R-:W0:Y:S01]  /*0b60*/  F2I.FTZ.U32.TRUNC.NTZ R3, R8 ;  /* 0x0000000800037305 */ /* 0x000e22000021f000 */
[----:B------:R-:W-:Y:S01]  /*0b70*/  ISETP.NE.AND P1, PT, R95, RZ, PT ;  /* 0x000000ff5f00720c */ /* 0x000fe20003f25270 */
[----:B------:R-:W1:Y:S09]  /*0b80*/  LDC R14, c[0x0][0x294] ;  /* 0x0000a500ff0e7b82 */ /* 0x000e720000000800 */
[----:B------:R-:W-:-:S04]  /*0b90*/  @P0 VIADD R2, R2, 0x1 ;  /* 0x0000000102020836 */ /* 0x000fc80000000000 */
[----:B------:R-:W-:Y:S02]  /*0ba0*/  IMAD.MOV.U32 R13, RZ, RZ, R2 ;  /* 0x000000ffff0d7224 */ /* 0x000fe400078e0002 */
[----:B0-----:R-:W-:Y:S02]  /*0bb0*/  IMAD.MOV R2, RZ, RZ, -R3 ;  /* 0x000000ffff027224 */ /* 0x001fe400078e0a03 */
[----:B------:R-:W-:Y:S01]  /*0bc0*/  @!P2 IMAD.MOV R13, RZ, RZ, -R13 ;  /* 0x000000ffff0da224 */ /* 0x000fe200078e0a0d */
[----:B------:R-:W-:Y:S01]  /*0bd0*/  @!P1 LOP3.LUT R13, RZ, R95, RZ, 0x33, !PT ;  /* 0x0000005fff0d9212 */ /* 0x000fe200078e33ff */
[----:B------:R-:W-:Y:S02]  /*0be0*/  IMAD R7, R2, R11, RZ ;  /* 0x0000000b02077224 */ /* 0x000fe400078e02ff */
[----:B------:R-:W-:Y:S01]  /*0bf0*/  IMAD.MOV.U32 R2, RZ, RZ, RZ ;  /* 0x000000ffff027224 */ /* 0x000fe200078e00ff */
[----:B------:R-:W-:Y:S01]  /*0c00*/  IABS R6, R13 ;  /* 0x0000000d00067213 */ /* 0x000fe20000000000 */
[----:B------:R-:W-:-:S02]  /*0c10*/  IMAD.MOV R8, RZ, RZ, -R13 ;  /* 0x000000ffff087224 */ /* 0x000fc400078e0a0d */
[----:B------:R-:W-:-:S04]  /*0c20*/  IMAD.HI.U32 R2, R3, R7, R2 ;  /* 0x0000000703027227 */ /* 0x000fc800078e0002 */
[----:B------:R-:W-:Y:S02]  /*0c30*/  IMAD.MOV.U32 R3, RZ, RZ, R6 ;  /* 0x000000ffff037224 */ /* 0x000fe400078e0006 */
[----:B------:R-:W-:Y:S02]  /*0c40*/  IMAD.MOV R6, RZ, RZ, -R12 ;  /* 0x000000ffff067224 */ /* 0x000fe400078e0a0c */
[----:B------:R-:W-:-:S04]  /*0c50*/  IMAD.HI.U32 R94, R2, R3, RZ ;  /* 0x00000003025e7227 */ /* 0x000fc800078e00ff */
[----:B------:R-:W-:Y:S02]  /*0c60*/  IMAD.MOV R2, RZ, RZ, -R94 ;  /* 0x000000ffff027224 */ /* 0x000fe400078e0a5e */
[----:B------:R-:W-:Y:S02]  /*0c70*/  IMAD R97, R97, R6, R10 ;  /* 0x0000000661617224 */ /* 0x000fe400078e020a */
[----:B------:R-:W-:Y:S02]  /*0c80*/  IMAD R2, R11, R2, R3 ;  /* 0x000000020b027224 */ /* 0x000fe400078e0203 */
[----:B------:R-:W-:-:S03]  /*0c90*/  IMAD R95, R95, R8, R12 ;  /* 0x000000085f5f7224 */ /* 0x000fc600078e020c */
[----:B------:R-:W-:-:S13]  /*0ca0*/  ISETP.GT.U32.AND P1, PT, R11, R2, PT ;  /* 0x000000020b00720c */ /* 0x000fda0003f24070 */
[----:B------:R-:W-:Y:S02]  /*0cb0*/  @!P1 IMAD.IADD R2, R2, 0x1, -R11 ;  /* 0x0000000102029824 */ /* 0x000fe400078e0a0b */
[----:B------:R-:W-:Y:S01]  /*0cc0*/  @!P1 VIADD R94, R94, 0x1 ;  /* 0x000000015e5e9836 */ /* 0x000fe20000000000 */
[----:B------:R-:W-:Y:S02]  /*0cd0*/  ISETP.NE.AND P1, PT, R20, RZ, PT ;  /* 0x000000ff1400720c */ /* 0x000fe40003f25270 */
[----:B------:R-:W-:Y:S02]  /*0ce0*/  ISETP.GE.U32.AND P0, PT, R2, R11, PT ;  /* 0x0000000b0200720c */ /* 0x000fe40003f06070 */
[----:B------:R-:W-:-:S04]  /*0cf0*/  LOP3.LUT R2, R13, R20, RZ, 0x3c, !PT ;  /* 0x000000140d027212 */ /* 0x000fc800078e3cff */
[----:B------:R-:W-:Y:S01]  /*0d00*/  ISETP.GE.AND P2, PT, R2, RZ, PT ;  /* 0x000000ff0200720c */ /* 0x000fe20003f46270 */
[----:B-1----:R-:W-:-:S05]  /*0d10*/  VIADD R2, R14, 0x1f ;  /* 0x0000001f0e027836 */ /* 0x002fca0000000000 */
[----:B------:R-:W-:Y:S01]  /*0d20*/  SHF.R.S32.HI R3, RZ, 0x1f, R2 ;  /* 0x0000001fff037819 */ /* 0x000fe20000011402 */
[----:B------:R-:W-:Y:S01]  /*0d30*/  @P0 VIADD R94, R94, 0x1 ;  /* 0x000000015e5e0836 */ /* 0x000fe20000000000 */
[----:B------:R-:W-:Y:S02]  /*0d40*/  ISETP.NE.AND P0, PT, R5, RZ, PT ;  /* 0x000000ff0500720c */ /* 0x000fe40003f05270 */
[----:B------:R-:W-:-:S03]  /*0d50*/  LEA.HI R3, R3, R2, RZ, 0x5 ;  /* 0x0000000203037211 */ /* 0x000fc600078f28ff */
[----:B------:R-:W-:Y:S01]  /*0d60*/  @!P2 IMAD.MOV R94, RZ, RZ, -R94 ;  /* 0x000000ffff5ea224 */ /* 0x000fe200078e0a5e */
[----:B------:R-:W-:-:S05]  /*0d70*/  @!P1 LOP3.LUT R94, RZ, R20, RZ, 0x33, !PT ;  /* 0x00000014ff5e9212 */ /* 0x000fca00078e33ff */
[----:B------:R-:W-:-:S04]  /*0d80*/  IMAD.MOV R7, RZ, RZ, -R94 ;  /* 0x000000ffff077224 */ /* 0x000fc800078e0a5e */
[----:B------:R-:W-:Y:S01]  /*0d90*/  IMAD R20, R20, R7, R13 ;  /* 0x0000000714147224 */ /* 0x000fe200078e020d */
[----:B------:R-:W-:Y:S01]  /*0da0*/  SHF.R.S32.HI R7, RZ, 0x5, R3 ;  /* 0x00000005ff077819 */ /* 0x000fe20000011403 */
[----:B------:R-:W-:Y:S06]  /*0db0*/  @!P0 BRA `(.L_x_10) ;  /* 0x0000005800808947 */ /* 0x000fec0003800000 */
[----:B------:R-:W-:-:S13]  /*0dc0*/  ISETP.NE.AND P0, PT, R5, 0x1, PT ;  /* 0x000000010500780c */ /* 0x000fda0003f05270 */
[----:B------:R-:W-:Y:S05]  /*0dd0*/  @P0 EXIT ;  /* 0x000000000000094d */ /* 0x000fea0003800000 */
[----:B------:R-:W-:Y:S01]  /*0de0*/  ISETP.GE.AND P0, PT, R14, 0x1, PT ;  /* 0x000000010e00780c */ /* 0x000fe20003f06270 */
[----:B------:R-:W-:Y:S01]  /*0df0*/  UMOV UR4, URZ ;  /* 0x0000003f00047c82 */ /* 0x000fe20008000000 */
[----:B------:R-:W-:Y:S02]  /*0e00*/  CS2R R54, SRZ ;  /* 0x0000000000367805 */ /* 0x000fe4000001ff00 */
[----:B------:R-:W-:Y:S02]  /*0e10*/  CS2R R56, SRZ ;  /* 0x0000000000387805 */ /* 0x000fe4000001ff00 */
[----:B------:R-:W-:Y:S02]  /*0e20*/  CS2R R58, SRZ ;  /* 0x00000000003a7805 */ /* 0x000fe4000001ff00 */
[----:B------:R-:W-:Y:S02]  /*0e30*/  CS2R R60, SRZ ;  /* 0x00000000003c7805 */ /* 0x000fe4000001ff00 */
[----:B------:R-:W-:-:S02]  /*0e40*/  CS2R R62, SRZ ;  /* 0x00000000003e7805 */ /* 0x000fc4000001ff00 */
[----:B------:R-:W-:Y:S02]  /*0e50*/  CS2R R64, SRZ ;  /* 0x0000000000407805 */ /* 0x000fe4000001ff00 */
        /* <DEDUP_REMOVED lines=25> */
[----:B------:R-:W-:Y:S01]  /*0ff0*/  CS2R R52, SRZ ;  /* 0x0000000000347805 */ /* 0x000fe2000001ff00 */
[----:B------:R-:W-:Y:S06]  /*1000*/  @!P0 BRA `(.L_x_11) ;  /* 0x0000000000988947 */ /* 0x000fec0003800000 */
[----:B------:R-:W-:-:S04]  /*1010*/  LOP3.LUT R2, R0, 0x1, RZ, 0xfc, !PT ;  /* 0x0000000100027812 */ /* 0x000fc800078efcff */
[----:B------:R-:W-:-:S13]  /*1020*/  ISETP.NE.AND P0, PT, R2, 0x3, PT ;  /* 0x000000030200780c */ /* 0x000fda0003f05270 */
[----:B------:R-:W-:Y:S05]  /*1030*/  @!P0 BRA `(.L_x_12) ;  /* 0x0000000000048947 */ /* 0x000fea0003800000 */
[----:B------:R-:W-:Y:S01]  /*1040*/  BPT.TRAP 0x1 ;  /* 0x000000040000795c */ /* 0x000fe20000300000 */
.L_x_12:
[----:B------:R-:W0:Y:S01]  /*1050*/  S2UR UR5, SR_CgaCtaId ;  /* 0x00000000000579c3 */ /* 0x000e220000008800 */
[----:B------:R-:W-:Y:S01]  /*1060*/  SHF.L.U32 R2, RZ, 0x1f, RZ ;  /* 0x0000001fff027819 */ /* 0x000fe200000006ff */
[----:B------:R-:W-:Y:S02]  /*1070*/  UMOV UR4, 0x400 ;  /* 0x0000040000047882 */ /* 0x000fe40000000000 */
[----:B0-----:R-:W-:-:S12]  /*1080*/  ULEA UR4, UR5, UR4, 0x18 ;  /* 0x0000000405047291 */ /* 0x001fd8000f8ec03f */
.L_x_13:
[----:B0-----:R-:W-:-:S04]  /*1090*/  IMAD.U32 R3, RZ, RZ, UR4 ;  /* 0x00000004ff037e24 */ /* 0x001fc8000f8e00ff */
[----:B------:R0:W1:Y:S03]  /*10a0*/  SYNCS.PHASECHK.TRANS64.TRYWAIT P0, [R3+URZ+0x36000], R2 ;  /* 0x03600002030075a7 */ /* 0x000066000800017f */
[----:B-1----:R-:W-:Y:S05]  /*10b0*/  @!P0 NANOSLEEP.SYNCS 0x989680 ;  /* 0x009896800000895d */ /* 0x002fea0003900000 */
[----:B------:R-:W1:Y:S02]  /*10c0*/  @!P0 SYNCS.PHASECHK.TRANS64 P0, [R3+URZ+0x36000], R2 ;  /* 0x03600002030085a7 */ /* 0x000e64000800007f */
[----:B-1----:R-:W-:Y:S05]  /*10d0*/  @!P0 BRA `(.L_x_13) ;  /* 0xfffffffc00ec8947 */ /* 0x002fea000383ffff */
[----:B------:R-:W-:Y:S01]  /*10e0*/  UIADD3 UR5, UR4, 0x24000, URZ ;  /* 0x0002400004057890 */ /* 0x000fe2000fffe03f */
[----:B------:R-:W-:Y:S01]  /*10f0*/  WARPGROUP.ARRIVE ;  /* 0x00000000000079c5 */ /* 0x000fe20000000000 */
[----:B------:R-:W-:Y:S02]  /*1100*/  USHF.R.U32.HI UR4, URZ, 0x4, UR4 ;  /* 0x000000043f047899 */ /* 0x000fe40008011604 */
[----:B------:R-:W-:Y:S02]  /*1110*/  USHF.R.U32.HI UR5, URZ, 0x4, UR5 ;  /* 0x000000043f057899 */ /* 0x000fe40008011605 */
[----:B------:R-:W-:Y:S02]  /*1120*/  ULOP3.LUT UR8, UR4, 0x3fff, URZ, 0xc0, !UPT ;  /* 0x00003fff04087892 */ /* 0x000fe4000f8ec03f */
[----:B------:R-:W-:Y:S02]  /*1130*/  ULOP3.LUT UR9, UR5, 0x3fff, URZ, 0xc0, !UPT ;  /* 0x00003fff05097892 */ /* 0x000fe4000f8ec03f */
[----:B------:R-:W-:Y:S01]  /*1140*/  UIADD3 UR10, UR8, 0x100, URZ ;  /* 0x00000100080a7890 */ /* 0x000fe2000fffe03f */
[----:B------:R-:W-:-:S02]  /*1150*/  UMOV UR5, 0x40000040 ;  /* 0x4000004000057882 */ /* 0x000fc40000000000 */
[----:B------:R-:W-:Y:S01]  /*1160*/  UMOV UR4, UR8 ;  /* 0x0000000800047c82 */ /* 0x000fe20008000000 */
[----:B------:R-:W-:Y:S01]  /*1170*/  UMOV UR7, 0x40000040 ;  /* 0x4000004000077882 */ /* 0x000fe20000000000 */
[----:B------:R-:W-:Y:S02]  /*1180*/  UMOV UR6, UR9 ;  /* 0x0000000900067c82 */ /* 0x000fe40008000000 */
[----:B------:R-:W-:Y:S01]  /*1190*/  HGMMA.64x64x16.F32 R56, gdesc[UR4].tnspA.tnspB, RZ, !UPT ;  /* 0x60e00000043879f0 */ /* 0x000fe2000c7008ff */
[----:B------:R-:W-:Y:S01]  /*11a0*/  UMOV UR4, UR10 ;  /* 0x0000000a00047c82 */ /* 0x000fe20008000000 */
[----:B------:R-:W-:Y:S02]  /*11b0*/  UMOV UR5, 0x40000040 ;  /* 0x4000004000057882 */ /* 0x000fe40000000000 */
[----:B------:R-:W-:Y:S01]  /*11c0*/  HGMMA.64x64x16.F32 R24, gdesc[UR4].tnspA.tnspB, RZ, !UPT ;  /* 0x60e00000041879f0 */ /* 0x000fe2000c7008ff */
[----:B------:R-:W-:Y:S02]  /*11d0*/  UIADD3 UR4, UR8, 0x80, URZ ;  /* 0x0000008008047890 */ /* 0x000fe4000fffe03f */
[----:B------:R-:W-:-:S02]  /*11e0*/  UIADD3 UR6, UR9, 0x80, URZ ;  /* 0x0000008009067890 */ /* 0x000fc4000fffe03f */
[----:B------:R-:W-:Y:S01]  /*11f0*/  UIADD3 UR8, UR8, 0x180, URZ ;  /* 0x0000018008087890 */ /* 0x000fe2000fffe03f */
[----:B------:R-:W-:Y:S01]  /*1200*/  UMOV UR5, 0x40000040 ;  /* 0x4000004000057882 */ /* 0x000fe20000000000 */
[----:B------:R-:W-:-:S05]  /*1210*/  UMOV UR7, 0x40000040 ;  /* 0x4000004000077882 */ /* 0x000fca0000000000 */
[----:B------:R-:W-:Y:S01]  /*1220*/  HGMMA.64x64x16.F32 R56, gdesc[UR4].tnspA.tnspB, R56 ;  /* 0x60e00000043879f0 */ /* 0x000fe20008700838 */
[----:B------:R-:W-:Y:S01]  /*1230*/  UMOV UR4, UR8 ;  /* 0x0000000800047c82 */ /* 0x000fe20008000000 */
[----:B------:R-:W-:Y:S02]  /*1240*/  UMOV UR5, 0x40000040 ;  /* 0x4000004000057882 */ /* 0x000fe40000000000 */
[----:B------:R-:W-:Y:S01]  /*1250*/  HGMMA.64x64x16.F32 R24, gdesc[UR4].tnspA.tnspB, R24, gsb0 ;  /* 0x60e00000041879f0 */ /* 0x000fe20008000818 */
[----:B------:R-:W-:-:S05]  /*1260*/  UMOV UR4, 0x1 ;  /* 0x0000000100047882 */ /* 0x000fca0000000000 */
.L_x_11:
[----:B0-----:R-:W-:-:S05]  /*1270*/  VIMNMX R2, R7, 0x1, PT ;  /* 0x0000000107027848 */ /* 0x001fca0003fe0100 */
[----:B------:R-:W-:-:S05]  /*1280*/  IMAD.IADD R4, R7, 0x1, -R2 ;  /* 0x0000000107047824 */ /* 0x000fca00078e0a02 */
[----:B------:R-:W-:-:S13]  /*1290*/  ISETP.GE.AND P0, PT, R4, 0x1, PT ;  /* 0x000000010400780c */ /* 0x000fda0003f06270 */
[----:B------:R-:W-:Y:S05]  /*12a0*/  @!P0 BRA `(.L_x_14) ;  /* 0x0000000400088947 */ /* 0x000fea0003800000 */
[----:B------:R-:W0:Y:S01]  /*12b0*/  S2UR UR6, SR_CgaCtaId ;  /* 0x00000000000679c3 */ /* 0x000e220000008800 */
[----:B------:R-:W-:Y:S01]  /*12c0*/  UMOV UR5, 0x400 ;  /* 0x0000040000057882 */ /* 0x000fe20000000000 */
[----:B------:R-:W-:Y:S01]  /*12d0*/  LOP3.LUT R7, R0, 0x1, RZ, 0xfc, !PT ;  /* 0x0000000100077812 */ /* 0x000fe200078efcff */
[----:B------:R-:W-:Y:S01]  /*12e0*/  IMAD.MOV.U32 R5, RZ, RZ, RZ ;  /* 0x000000ffff057224 */ /* 0x000fe200078e00ff */
[----:B------:R-:W-:Y:S01]  /*12f0*/  UISETP.NE.U32.AND UP0, UPT, UR4, URZ, UPT ;  /* 0x0000003f0400728c */ /* 0x000fe2000bf05070 */
[----:B------:R-:W-:Y:S01]  /*1300*/  IMAD.MOV.U32 R2, RZ, RZ, R4 ;  /* 0x000000ffff027224 */ /* 0x000fe200078e0004 */
[----:B0-----:R-:W-:-:S04]  /*1310*/  ULEA UR15, UR6, UR5, 0x18 ;  /* 0x00000005060f7291 */ /* 0x001fc8000f8ec03f */
[----:B------:R-:W-:Y:S02]  /*1320*/  UIADD3 UR6, UR15, 0x24000, URZ ;  /* 0x000240000f067890 */ /* 0x000fe4000fffe03f */
[----:B------:R-:W-:Y:S02]  /*1330*/  USHF.R.U32.HI UR5, URZ, 0x4, UR15 ;  /* 0x000000043f057899 */ /* 0x000fe4000801160f */
[----:B------:R-:W-:Y:S02]  /*1340*/  USHF.R.U32.HI UR6, URZ, 0x4, UR6 ;  /* 0x000000043f067899 */ /* 0x000fe40008011606 */
[----:B------:R-:W-:Y:S02]  /*1350*/  ULOP3.LUT UR16, UR5, 0x3fff, URZ, 0xc0, !UPT ;  /* 0x00003fff05107892 */ /* 0x000fe4000f8ec03f */
[----:B------:R-:W-:Y:S01]  /*1360*/  ULOP3.LUT UR17, UR6, 0x3fff, URZ, 0xc0, !UPT ;  /* 0x00003fff06117892 */ /* 0x000fe2000f8ec03f */
[----:B------:R-:W-:-:S11]  /*1370*/  UMOV UR5, URZ ;  /* 0x0000003f00057c82 */ /* 0x000fd60008000000 */
.L_x_19:
[----:B------:R-:W-:-:S13]  /*1380*/  ISETP.NE.AND P1, PT, R7, 0x3, PT ;  /* 0x000000030700780c */ /* 0x000fda0003f25270 */
[----:B0-----:R-:W-:Y:S05]  /*1390*/  @!P1 BRA `(.L_x_15) ;  /* 0x0000000000049947 */ /* 0x001fea0003800000 */
[----:B------:R-:W-:Y:S01]  /*13a0*/  BPT.TRAP 0x1 ;  /* 0x000000040000795c */ /* 0x000fe20000300000 */
.L_x_15:
[----:B------:R-:W-:Y:S01]  /*13b0*/  SHF.L.U32 R3, R5, 0x1f, RZ ;  /* 0x0000001f05037819 */ /* 0x000fe200000006ff */
[----:B------:R-:W-:-:S12]  /*13c0*/  ULEA UR6, UR4, UR15, 0x3 ;  /* 0x0000000f04067291 */ /* 0x000fd8000f8e183f */
.L_x_16:
[----:B0-----:R-:W-:-:S04]  /*13d0*/  IMAD.U32 R6, RZ, RZ, UR6 ;  /* 0x00000006ff067e24 */ /* 0x001fc8000f8e00ff */
[----:B------:R0:W1:Y:S03]  /*13e0*/  SYNCS.PHASECHK.TRANS64.TRYWAIT P0, [R6+URZ+0x36000], R3 ;  /* 0x03600003060075a7 */ /* 0x000066000800017f */
[----:B-1----:R-:W-:Y:S05]  /*13f0*/  @!P0 NANOSLEEP.SYNCS 0x989680 ;  /* 0x009896800000895d */ /* 0x002fea0003900000 */
[----:B------:R-:W1:Y:S02]  /*1400*/  @!P0 SYNCS.PHASECHK.TRANS64 P0, [R6+URZ+0x36000], R3 ;  /* 0x03600003060085a7 */ /* 0x000e64000800007f */
[----:B-1----:R-:W-:Y:S05]  /*1410*/  @!P0 BRA `(.L_x_16) ;  /* 0xfffffffc00ec8947 */ /* 0x002fea000383ffff */
[----:B------:R-:W-:Y:S01]  /*1420*/  ULEA UR7, UR4, UR16, 0x9 ;  /* 0x0000001004077291 */ /* 0x000fe2000f8e483f */
[----:B------:R-:W-:Y:S01]  /*1430*/  WARPGROUP.ARRIVE ;  /* 0x00000000000079c5 */ /* 0x000fe20000000000 */
[----:B------:R-:W-:Y:S02]  /*1440*/  ULEA UR6, UR4, UR17, 0x8 ;  /* 0x0000001104067291 */ /* 0x000fe4000f8e403f */
[----:B------:R-:W-:Y:S01]  /*1450*/  UIADD3 UR14, UR7, 0x100, URZ ;  /* 0x00000100070e7890 */ /* 0x000fe2000fffe03f */
[----:B------:R-:W-:Y:S02]  /*1460*/  UMOV UR11, 0x40000040 ;  /* 0x40000040000b7882 */ /* 0x000fe40000000000 */
[----:B------:R-:W-:Y:S01]  /*1470*/  UMOV UR8, UR7 ;  /* 0x0000000700087c82 */ /* 0x000fe20008000000 */
[----:B------:R-:W-:Y:S01]  /*1480*/  UMOV UR9, 0x40000040 ;  /* 0x4000004000097882 */ /* 0x000fe20000000000 */
[----:B------:R-:W-:Y:S02]  /*1490*/  UMOV UR10, UR6 ;  /* 0x00000006000a7c82 */ /* 0x000fe40008000000 */
[----:B------:R-:W-:Y:S01]  /*14a0*/  HGMMA.64x64x16.F32 R56, gdesc[UR8].tnspA.tnspB, R56, UP0 ;  /* 0x60e00000083879f0 */ /* 0x000fe2000bf00838 */
[----:B------:R-:W-:Y:S01]  /*14b0*/  UMOV UR8, UR14 ;  /* 0x0000000e00087c82 */ /* 0x000fe20008000000 */
[----:B------:R-:W-:-:S02]  /*14c0*/  UMOV UR9, 0x40000040 ;  /* 0x4000004000097882 */ /* 0x000fc40000000000 */
[----:B------:R-:W-:Y:S01]  /*14d0*/  HGMMA.64x64x16.F32 R24, gdesc[UR8].tnspA.tnspB, R24, UP0 ;  /* 0x60e00000081879f0 */ /* 0x000fe2000bf00818 */
[----:B------:R-:W-:Y:S02]  /*14e0*/  UIADD3 UR10, UR6, 0x80, URZ ;  /* 0x00000080060a7890 */ /* 0x000fe4000fffe03f */
[----:B------:R-:W-:Y:S02]  /*14f0*/  UIADD3 UR8, UR7, 0x80, URZ ;  /* 0x0000008007087890 */ /* 0x000fe4000fffe03f */
[----:B------:R-:W-:Y:S01]  /*1500*/  UIADD3 UR7, UR7, 0x180, URZ ;  /* 0x0000018007077890 */ /* 0x000fe2000fffe03f */
[----:B------:R-:W-:Y:S01]  /*1510*/  UMOV UR11, 0x40000040 ;  /* 0x40000040000b7882 */ /* 0x000fe20000000000 */
[----:B------:R-:W-:-:S05]  /*1520*/  UMOV UR9, 0x40000040 ;  /* 0x4000004000097882 */ /* 0x000fca0000000000 */
[----:B------:R-:W-:Y:S01]  /*1530*/  HGMMA.64x64x16.F32 R56, gdesc[UR8].tnspA.tnspB, R56 ;  /* 0x60e00000083879f0 */ /* 0x000fe20008700838 */
[----:B------:R-:W-:Y:S01]  /*1540*/  UMOV UR8, UR7 ;  /* 0x0000000700087c82 */ /* 0x000fe20008000000 */
[----:B------:R-:W-:Y:S02]  /*1550*/  UMOV UR9, 0x40000040 ;  /* 0x4000004000097882 */ /* 0x000fe40000000000 */
[----:B------:R-:W-:Y:S03]  /*1560*/  HGMMA.64x64x16.F32 R24, gdesc[UR8].tnspA.tnspB, R24, gsb0 ;  /* 0x60e00000081879f0 */ /* 0x000fe60008000818 */
[----:B------:R-:W-:Y:S02]  /*1570*/  WARPGROUP.DEPBAR.LE gsb0, 0x1 ;  /* 0x00008000000079c5 */ /* 0x000fe40000010100 */
[----:B------:R-:W-:Y:S05]  /*1580*/  @!P1 BRA `(.L_x_17) ;  /* 0x0000000000049947 */ /* 0x000fea0003800000 */
[----:B------:R-:W-:Y:S01]  /*1590*/  BPT.TRAP 0x1 ;  /* 0x000000040000795c */ /* 0x000fe20000300000 */
.L_x_17:
[----:B------:R-:W-:Y:S01]  /*15a0*/  ULEA UR6, UR5, UR15, 0x3 ;  /* 0x0000000f05067291 */ /* 0x000fe2000f8e183f */
[----:B------:R-:W-:-:S03]  /*15b0*/  ISETP.GT.U32.AND P0, PT, R0, 0x1, PT ;  /* 0x000000010000780c */ /* 0x000fc60003f04070 */
[----:B------:R-:W-:-:S04]  /*15c0*/  UIADD3 UR6, UR6, 0x36090, URZ ;  /* 0x0003609006067890 */ /* 0x000fc8000fffe03f */
[----:B------:R-:W-:-:S09]  /*15d0*/  UPRMT UR6, URZ, 0x654, UR6 ;  /* 0x000006543f067896 */ /* 0x000fd20008000006 */
[----:B------:R-:W-:Y:S01]  /*15e0*/  SYNCS.ARRIVE.TRANS64.RED.A1T0 RZ, [UR6], RZ ;  /* 0x000000ffffff79a7 */ /* 0x000fe20008100406 */
[----:B------:R-:W-:Y:S05]  /*15f0*/  @P0 BRA `(.L_x_18) ;  /* 0x0000000000040947 */ /* 0x000fea0003800000 */
[----:B------:R-:W-:Y:S01]  /*1600*/  BPT.TRAP 0x1 ;  /* 0x000000040000795c */ /* 0x000fe20000300000 */
.L_x_18:
[----:B------:R-:W-:Y:S01]  /*1610*/  UIADD3 UR4, UR4, 0x1, URZ ;  /* 0x0000000104047890 */ /* 0x000fe2000fffe03f */
[C---:B------:R-:W-:Y:S01]  /*1620*/  ISETP.GT.AND P0, PT, R2.reuse, 0x1, PT ;  /* 0x000000010200780c */ /* 0x040fe20003f04270 */
[----:B------:R-:W-:Y:S01]  /*1630*/  UIADD3 UR5, UR5, 0x1, URZ ;  /* 0x0000000105057890 */ /* 0x000fe2000fffe03f */
[----:B------:R-:W-:Y:S01]  /*1640*/  VIADD R2, R2, 0xffffffff ;  /* 0xffffffff02027836 */ /* 0x000fe20000000000 */
[----:B------:R-:W-:Y:S02]  /*1650*/  UISETP.NE.AND UP0, UPT, UR4, 0x12, UPT ;  /* 0x000000120400788c */ /* 0x000fe4000bf05270 */
[----:B------:R-:W-:Y:S02]  /*1660*/  UISETP.NE.AND UP1, UPT, UR5, 0x12, UPT ;  /* 0x000000120500788c */ /* 0x000fe4000bf25270 */
[----:B------:R-:W-:Y:S02]  /*1670*/  USEL UR6, URZ, 0x1, UP0 ;  /* 0x000000013f067887 */ /* 0x000fe40008000000 */
[----:B------:R-:W-:-:S02]  /*1680*/  USEL UR4, UR4, URZ, UP0 ;  /* 0x0000003f04047287 */ /* 0x000fc40008000000 */
[----:B------:R-:W-:Y:S02]  /*1690*/  USEL UR5, UR5, URZ, UP1 ;  /* 0x0000003f05057287 */ /* 0x000fe40008800000 */
[----:B------:R-:W-:Y:S01]  /*16a0*/  UPLOP3.LUT UP0, UPT, UPT, UPT, UPT, 0x80, 0x0 ;  /* 0x000000000000789c */ /* 0x000fe20003f0f070 */
[----:B------:R-:W-:Y:S01]  /*16b0*/  LOP3.LUT R5, R5, UR6, RZ, 0x3c, !PT ;  /* 0x0000000605057c12 */ /* 0x000fe2000f8e3cff */
[----:B------:R-:W-:Y:S09]  /*16c0*/  @P0 BRA `(.L_x_19) ;  /* 0xfffffffc002c0947 */ /* 0x000ff2000383ffff */
.L_x_14:
[----:B------:R-:W1:Y:S01]  /*16d0*/  LDC R2, c[0x0][0x294] ;  /* 0x0000a500ff027b82 */ /* 0x000e620000000800 */
[----:B------:R-:W-:Y:S02]  /*16e0*/  WARPGROUP.DEPBAR.LE gsb0, 0x0 ;  /* 0x00008000000079c5 */ /* 0x000fe40000010000 */
[----:B-1----:R-:W-:-:S13]  /*16f0*/  ISETP.GE.AND P0, PT, R2, 0x1, PT ;  /* 0x000000010200780c */ /* 0x002fda0003f06270 */
[----:B------:R-:W-:Y:S05]  /*1700*/  @!P0 BRA `(.L_x_20) ;  /* 0x0000000000448947 */ /* 0x000fea0003800000 */
[----:B------:R-:W-:-:S04]  /*1710*/  LOP3.LUT R2, R0, 0x1, RZ, 0xfc, !PT ;  /* 0x0000000100027812 */ /* 0x000fc800078efcff */
[----:B------:R-:W-:-:S13]  /*1720*/  ISETP.NE.AND P0, PT, R2, 0x3, PT ;  /* 0x000000030200780c */ /* 0x000fda0003f05270 */
[----:B------:R-:W-:Y:S05]  /*1730*/  @!P0 BRA `(.L_x_21) ;  /* 0x0000000000048947 */ /* 0x000fea0003800000 */
[----:B------:R-:W-:Y:S01]  /*1740*/  BPT.TRAP 0x1 ;  /* 0x000000040000795c */ /* 0x000fe20000300000 */
.L_x_21:
[----:B------:R-:W1:Y:S01]  /*1750*/  S2R R5, SR_CgaCtaId ;  /* 0x0000000000057919 */ /* 0x000e620000008800 */
[----:B0-----:R-:W-:Y:S01]  /*1760*/  IMAD.WIDE.U32 R2, R4, 0x38e38e39, RZ ;  /* 0x38e38e3904027825 */ /* 0x001fe200078e00ff */
[----:B------:R-:W-:Y:S02]  /*1770*/  MOV R2, 0x400 ;  /* 0x0000040000027802 */ /* 0x000fe40000000f00 */
[----:B------:R-:W-:Y:S02]  /*1780*/  ISETP.GT.U32.AND P0, PT, R0, 0x1, PT ;  /* 0x000000010000780c */ /* 0x000fe40003f04070 */
[----:B------:R-:W-:-:S05]  /*1790*/  SHF.R.U32.HI R3, RZ, 0x2, R3 ;  /* 0x00000002ff037819 */ /* 0x000fca0000011603 */
[----:B------:R-:W-:Y:S01]  /*17a0*/  IMAD R4, R3, -0x12, R4 ;  /* 0xffffffee03047824 */ /* 0x000fe200078e0204 */
[----:B-1----:R-:W-:-:S05]  /*17b0*/  LEA R5, R5, R2, 0x18 ;  /* 0x0000000205057211 */ /* 0x002fca00078ec0ff */
[----:B------:R-:W-:-:S04]  /*17c0*/  IMAD R4, R4, 0x8, R5 ;  /* 0x0000000804047824 */ /* 0x000fc800078e0205 */
[----:B------:R-:W-:-:S05]  /*17d0*/  VIADD R4, R4, 0x36090 ;  /* 0x0003609004047836 */ /* 0x000fca0000000000 */
[----:B------:R-:W-:-:S04]  /*17e0*/  PRMT R4, RZ, 0x654, R4 ;  /* 0x00000654ff047816 */ /* 0x000fc80000000004 */
[----:B------:R1:W-:Y:S01]  /*17f0*/  SYNCS.ARRIVE.TRANS64.RED.A1T0 RZ, [R4+URZ], RZ ;  /* 0x000000ff04ff79a7 */ /* 0x0003e2000810043f */
[----:B------:R-:W-:Y:S05]  /*1800*/  @P0 BRA `(.L_x_20) ;  /* 0x0000000000040947 */ /* 0x000fea0003800000 */
[----:B------:R-:W-:Y:S01]  /*1810*/  BPT.TRAP 0x1 ;  /* 0x000000040000795c */ /* 0x000fe20000300000 */
.L_x_20:
[----:B0-----:R-:W0:Y:S01]  /*1820*/  S2R R3, SR_TID.X ;  /* 0x0000000000037919 */ /* 0x001e220000002100 */
[----:B------:R-:W2:Y:S01]  /*1830*/  LDC.64 R18, c[0x0][0x658] ;  /* 0x00019600ff127b82 */ /* 0x000ea20000000a00 */
[----:B------:R-:W4:Y:S01]  /*1840*/  S2R R11, SR_CTAID.X ;  /* 0x00000000000b7919 */ /* 0x000f220000002500 */
[----:B0-----:R-:W-:-:S04]  /*1850*/  SHF.R.S32.HI R0, RZ, 0x1f, R3 ;  /* 0x0000001fff007819 */ /* 0x001fc80000011403 */
[----:B------:R-:W-:Y:S01]  /*1860*/  LEA.HI R0, R0, R3, RZ, 0x7 ;  /* 0x0000000300007211 */ /* 0x000fe200078f38ff */
[----:B----4-:R-:W-:-:S03]  /*1870*/  IMAD.SHL.U32 R10, R11, 0x80, RZ ;  /* 0x000000800b0a7824 */ /* 0x010fc600078e00ff */
[----:B------:R-:W-:-:S05]  /*1880*/  LOP3.LUT R0, R0, 0xffffff80, RZ, 0xc0, !PT ;  /* 0xffffff8000007812 */ /* 0x000fca00078ec0ff */
[----:B------:R-:W-:Y:S02]  /*1890*/  IMAD.IADD R0, R3, 0x1, -R0 ;  /* 0x0000000103007824 */ /* 0x000fe400078e0a00 */
[----:B------:R-:W0:Y:S03]  /*18a0*/  LDC.64 R2, c[0x0][0x280] ;  /* 0x0000a000ff027b82 */ /* 0x000e260000000a00 */
[----:B------:R-:W-:-:S04]  /*18b0*/  SHF.R.S32.HI R5, RZ, 0x1f, R0 ;  /* 0x0000001fff057819 */ /* 0x000fc80000011400 */
[CC--:B------:R-:W-:Y:S02]  /*18c0*/  LEA.HI R6, R5.reuse, R0.reuse, RZ, 0x2 ;  /* 0x0000000005067211 */ /* 0x0c0fe400078f10ff */
[----:B------:R-:W-:Y:S02]  /*18d0*/  LEA.HI R8, R5, R0, RZ, 0x5 ;  /* 0x0000000005087211 */ /* 0x000fe400078f28ff */
[--C-:B-1----:R-:W-:Y:S02]  /*18e0*/  SHF.R.S32.HI R4, RZ, 0x2, R6.reuse ;  /* 0x00000002ff047819 */ /* 0x102fe40000011406 */
[----:B------:R-:W-:Y:S02]  /*18f0*/  SHF.R.S32.HI R7, RZ, 0x1f, R6 ;  /* 0x0000001fff077819 */ /* 0x000fe40000011406 */
[----:B------:R-:W-:Y:S02]  /*1900*/  SHF.R.S32.HI R9, RZ, 0x5, R8 ;  /* 0x00000005ff097819 */ /* 0x000fe40000011408 */
[----:B------:R-:W-:-:S04]  /*1910*/  LEA.HI R7, R7, R4, RZ, 0x3 ;  /* 0x0000000407077211 */ /* 0x000fc800078f18ff */
[----:B------:R-:W-:Y:S02]  /*1920*/  LOP3.LUT R7, R7, 0xfffffff8, RZ, 0xc0, !PT ;  /* 0xfffffff807077812 */ /* 0x000fe400078ec0ff */
[----:B0-----:R-:W-:-:S03]  /*1930*/  ISETP.GE.AND P0, PT, R10, R2, PT ;  /* 0x000000020a00720c */ /* 0x001fc60003f06270 */
[----:B------:R-:W-:Y:S01]  /*1940*/  IMAD.IADD R4, R4, 0x1, -R7 ;  /* 0x0000000104047824 */ /* 0x000fe200078e0a07 */
[----:B------:R-:W-:-:S04]  /*1950*/  LOP3.LUT R7, R6, 0xfffffffc, RZ, 0xc0, !PT ;  /* 0xfffffffc06077812 */ /* 0x000fc800078ec0ff */
[--C-:B------:R-:W-:Y:S01]  /*1960*/  SHF.R.S32.HI R5, RZ, 0x1f, R4.reuse ;  /* 0x0000001fff057819 */ /* 0x100fe20000011404 */
[----:B------:R-:W-:Y:S02]  /*1970*/  IMAD.IADD R0, R0, 0x1, -R7 ;  /* 0x0000000100007824 */ /* 0x000fe400078e0a07 */
[----:B------:R-:W-:-:S04]  /*1980*/  IMAD.WIDE R22, R9, 0x10, R4 ;  /* 0x0000001009167825 */ /* 0x000fc800078e0204 */
[----:B------:R-:W-:Y:S02]  /*1990*/  IMAD.SHL.U32 R16, R0, 0x2, RZ ;  /* 0x0000000200107824 */ /* 0x000fe400078e00ff */
[----:B------:R-:W-:-:S03]  /*19a0*/  IMAD.WIDE R22, R11, 0x80, R22 ;  /* 0x000000800b167825 */ /* 0x000fc600078e0216 */
[----:B------:R-:W-:Y:S01]  /*19b0*/  SHF.R.S32.HI R17, RZ, 0x1f, R16 ;  /* 0x0000001fff117819 */ /* 0x000fe20000011410 */
[----:B--2---:R-:W-:Y:S06]  /*19c0*/  @P0 EXIT ;  /* 0x000000000000094d */ /* 0x004fec0003800000 */
[----:B------:R-:W-:Y:S01]  /*19d0*/  ULDC UR4, c[0x0][0x288] ;  /* 0x0000a20000047ab9 */ /* 0x000fe20000000800 */
[----:B------:R-:W-:Y:S01]  /*19e0*/  IMAD.SHL.U32 R97, R97, 0x40, RZ ;  /* 0x0000004061617824 */ /* 0x000fe200078e00ff */
[----:B------:R-:W-:Y:S01]  /*19f0*/  ISETP.GE.AND P0, PT, R95, UR4, PT ;  /* 0x000000045f007c0c */ /* 0x000fe2000bf06270 */
[-C--:B------:R-:W-:Y:S01]  /*1a00*/  IMAD.WIDE.U32 R6, R22, R18.reuse, R16 ;  /* 0x0000001216067225 */ /* 0x080fe200078e0010 */
[----:B------:R-:W-:Y:S01]  /*1a10*/  SHF.R.S32.HI R96, RZ, 0x1f, R95 ;  /* 0x0000001fff607819 */ /* 0x000fe2000001145f */
[----:B------:R-:W-:Y:S01]  /*1a20*/  ULDC.64 UR4, c[0x0][0x660] ;  /* 0x0001980000047ab9 */ /* 0x000fe20000000a00 */
[----:B------:R-:W-:Y:S01]  /*1a30*/  ISETP.GE.OR P0, PT, R97, R3, P0 ;  /* 0x000000036100720c */ /* 0x000fe20000706670 */
[----:B------:R-:W-:Y:S01]  /*1a40*/  IMAD R8, R23, R18, RZ ;  /* 0x0000001217087224 */ /* 0x000fe200078e02ff */
[----:B------:R-:W-:Y:S01]  /*1a50*/  SHF.R.S32.HI R91, RZ, 0x1f, R97 ;  /* 0x0000001fff5b7819 */ /* 0x000fe20000011461 */
[----:B------:R-:W-:Y:S01]  /*1a60*/  IMAD R12, R96, UR4, RZ ;  /* 0x00000004600c7c24 */ /* 0x000fe2000f8e02ff */
[----:B------:R-:W-:Y:S01]  /*1a70*/  IADD3 R6, P1, R97, R6, RZ ;  /* 0x0000000661067210 */ /* 0x000fe20007f3e0ff */
[----:B------:R-:W-:-:S05]  /*1a80*/  IMAD R8, R22, R19, R8 ;  /* 0x0000001316087224 */ /* 0x000fca00078e0208 */
[----:B------:R-:W-:-:S03]  /*1a90*/  IADD3.X R7, R91, R7, R8, P1, !PT ;  /* 0x000000075b077210 */ /* 0x000fc60000ffe408 */
[----:B------:R-:W-:Y:S05]  /*1aa0*/  @P0 EXIT ;  /* 0x000000000000094d */ /* 0x000fea0003800000 */
[----:B------:R-:W-:Y:S01]  /*1ab0*/  ULDC UR6, c[0x0][0x28c] ;  /* 0x0000a30000067ab9 */ /* 0x000fe20000000800 */
[C---:B------:R-:W-:Y:S01]  /*1ac0*/  IMAD R11, R95.reuse, UR5, R12 ;  /* 0x000000055f0b7c24 */ /* 0x040fe2000f8e020c */
[----:B------:R-:W-:Y:S01]  /*1ad0*/  ISETP.GE.AND P0, PT, R20, UR6, PT ;  /* 0x0000000614007c0c */ /* 0x000fe2000bf06270 */
[----:B------:R-:W-:Y:S01]  /*1ae0*/  ULDC UR6, c[0x0][0x290] ;  /* 0x0000a40000067ab9 */ /* 0x000fe20000000800 */
[----:B------:R-:W-:Y:S01]  /*1af0*/  IMAD.WIDE.U32 R6, R95, UR4, R6 ;  /* 0x000000045f067c25 */ /* 0x000fe2000f8e0006 */
[----:B------:R-:W-:Y:S01]  /*1b00*/  SHF.R.S32.HI R12, RZ, 0x1f, R94 ;  /* 0x0000001fff0c7819 */ /* 0x000fe2000001145e */
[----:B------:R-:W-:Y:S01]  /*1b10*/  ULDC.64 UR4, c[0x0][0x670] ;  /* 0x00019c0000047ab9 */ /* 0x000fe20000000a00 */
[----:B------:R-:W-:Y:S01]  /*1b20*/  ISETP.GE.OR P0, PT, R94, UR6, P0 ;  /* 0x000000065e007c0c */ /* 0x000fe20008706670 */
[----:B------:R-:W-:Y:S01]  /*1b30*/  IMAD.IADD R7, R7, 0x1, R11 ;  /* 0x0000000107077824 */ /* 0x000fe200078e020b */
[----:B------:R-:W-:Y:S01]  /*1b40*/  SHF.R.S32.HI R8, RZ, 0x1f, R20 ;  /* 0x0000001fff087819 */ /* 0x000fe20000011414 */
[----:B------:R-:W-:-:S02]  /*1b50*/  IMAD R11, R12, UR4, RZ ;  /* 0x000000040c0b7c24 */ /* 0x000fc4000f8e02ff */
[----:B------:R-:W-:-:S04]  /*1b60*/  IMAD.WIDE.U32 R6, R94, UR4, R6 ;  /* 0x000000045e067c25 */ /* 0x000fc8000f8e0006 */
[----:B------:R-:W-:Y:S02]  /*1b70*/  IMAD R11, R94, UR5, R11 ;  /* 0x000000055e0b7c24 */ /* 0x000fe4000f8e020b */
[----:B------:R-:W-:Y:S02]  /*1b80*/  IMAD R9, R9, -0x10, -R10 ;  /* 0xfffffff009097824 */ /* 0x000fe400078e0a0a */
[----:B------:R-:W-:Y:S05]  /*1b90*/  @P0 EXIT ;  /* 0x000000000000094d */ /* 0x000fea0003800000 */
[----:B------:R-:W-:Y:S01]  /*1ba0*/  ULDC.64 UR4, c[0x0][0x668] ;  /* 0x00019a0000047ab9 */ /* 0x000fe20000000a00 */
[----:B------:R-:W-:Y:S01]  /*1bb0*/  IMAD R88, R0, -0x2, R3 ;  /* 0xfffffffe00587824 */ /* 0x000fe200078e0203 */
[----:B---3-5:R-:W-:Y:S01]  /*1bc0*/  FSETP.NEU.AND P1, PT, R90, RZ, PT ;  /* 0x000000ff5a00720b */ /* 0x028fe20003f2d000 */
[----:B------:R-:W-:Y:S01]  /*1bd0*/  IMAD.IADD R7, R7, 0x1, R11 ;  /* 0x0000000107077824 */ /* 0x000fe200078e020b */
[----:B------:R-:W-:Y:S01]  /*1be0*/  IADD3 R0, R9, R2, -R4 ;  /* 0x0000000209007210 */ /* 0x000fe20007ffe804 */
[----:B------:R-:W-:Y:S02]  /*1bf0*/  IMAD R3, R8, UR4, RZ ;  /* 0x0000000408037c24 */ /* 0x000fe4000f8e02ff */
[----:B------:R-:W-:-:S04]  /*1c00*/  IMAD.WIDE.U32 R10, R20, UR4, R6 ;  /* 0x00000004140a7c25 */ /* 0x000fc8000f8e0006 */
[----:B------:R-:W-:Y:S01]  /*1c10*/  IMAD R5, R20, UR5, R3 ;  /* 0x0000000514057c24 */ /* 0x000fe2000f8e0203 */
[----:B------:R-:W-:Y:S01]  /*1c20*/  ULDC.64 UR4, c[0x0][0x640] ;  /* 0x0001900000047ab9 */ /* 0x000fe20000000a00 */
[----:B------:R-:W-:Y:S02]  /*1c30*/  IMAD.IADD R88, R88, 0x1, -R97 ;  /* 0x0000000158587824 */ /* 0x000fe400078e0a61 */
[----:B------:R-:W-:-:S03]  /*1c40*/  IMAD R3, R8, UR4, RZ ;  /* 0x0000000408037c24 */ /* 0x000fc6000f8e02ff */
[----:B------:R-:W-:Y:S01]  /*1c50*/  ISETP.GT.AND P6, PT, R88, RZ, PT ;  /* 0x000000ff5800720c */ /* 0x000fe20003fc4270 */
[----:B------:R-:W-:Y:S02]  /*1c60*/  IMAD R13, R20, UR5, R3 ;  /* 0x00000005140d7c24 */ /* 0x000fe4000f8e0203 */
[----:B------:R-:W-:Y:S01]  /*1c70*/  IMAD.IADD R3, R11, 0x1, R5 ;  /* 0x000000010b037824 */ /* 0x000fe200078e0205 */
[----:B------:R-:W-:Y:S01]  /*1c80*/  ISETP.GT.AND P0, PT, R0, RZ, P6 ;  /* 0x000000ff0000720c */ /* 0x000fe20003704270 */
[----:B------:R-:W-:-:S12]  /*1c90*/  @!P1 BRA `(.L_x_22) ;  /* 0x00000034007c9947 */ /* 0x000fd80003800000 */
[----:B------:R-:W-:Y:S01]  /*1ca0*/  IADD3 R4, P1, R97, R16, RZ ;  /* 0x0000001061047210 */ /* 0x000fe20007f3e0ff */
[----:B------:R-:W-:Y:S01]  /*1cb0*/  ULDC.64 UR6, c[0x0][0x638] ;  /* 0x00018e0000067ab9 */ /* 0x000fe20000000a00 */
[----:B------:R-:W-:Y:S01]  /*1cc0*/  ULDC.64 UR8, c[0x0][0x648] ;  /* 0x0001920000087ab9 */ /* 0x000fe20000000a00 */
[----:B------:R-:W-:Y:S01]  /*1cd0*/  IMAD R96, R96, UR6, RZ ;  /* 0x0000000660607c24 */ /* 0x000fe2000f8e02ff */
[----:B------:R-:W-:Y:S01]  /*1ce0*/  ULDC.64 UR10, c[0x0][0x630] ;  /* 0x00018c00000a7ab9 */ /* 0x000fe20000000a00 */
[----:B------:R-:W-:Y:S01]  /*1cf0*/  IMAD.X R5, R91, 0x1, R17, P1 ;  /* 0x000000015b057824 */ /* 0x000fe200008e0611 */
[----:B------:R-:W-:Y:S01]  /*1d00*/  ULDC.64 UR14, c[0x0][0x628] ;  /* 0x00018a00000e7ab9 */ /* 0x000fe20000000a00 */
[C---:B------:R-:W-:Y:S02]  /*1d10*/  IMAD R96, R95.reuse, UR7, R96 ;  /* 0x000000075f607c24 */ /* 0x040fe4000f8e0260 */
[----:B------:R-:W-:-:S04]  /*1d20*/  IMAD.WIDE.U32 R4, R95, UR6, R4 ;  /* 0x000000065f047c25 */ /* 0x000fc8000f8e0004 */
[----:B------:R-:W-:Y:S02]  /*1d30*/  IMAD R7, R12, UR8, RZ ;  /* 0x000000080c077c24 */ /* 0x000fe4000f8e02ff */
[----:B------:R-:W-:Y:S02]  /*1d40*/  IMAD.IADD R5, R5, 0x1, R96 ;  /* 0x0000000105057824 */ /* 0x000fe400078e0260 */
[C---:B------:R-:W-:Y:S02]  /*1d50*/  IMAD R98, R94.reuse, UR9, R7 ;  /* 0x000000095e627c24 */ /* 0x040fe4000f8e0207 */
[----:B------:R-:W-:-:S04]  /*1d60*/  IMAD.WIDE.U32 R4, R94, UR8, R4 ;  /* 0x000000085e047c25 */ /* 0x000fc8000f8e0004 */
[----:B------:R-:W-:Y:S02]  /*1d70*/  IMAD.IADD R5, R5, 0x1, R98 ;  /* 0x0000000105057824 */ /* 0x000fe400078e0262 */
[----:B------:R-:W-:Y:S02]  /*1d80*/  IMAD R15, R23, UR10, RZ ;  /* 0x0000000a170f7c24 */ /* 0x000fe4000f8e02ff */
[----:B------:R-:W-:-:S04]  /*1d90*/  IMAD.WIDE.U32 R8, R20, UR4, R4 ;  /* 0x0000000414087c25 */ /* 0x000fc8000f8e0004 */
[----:B------:R-:W-:Y:S02]  /*1da0*/  IMAD.IADD R7, R13, 0x1, R9 ;  /* 0x000000010d077824 */ /* 0x000fe400078e0209 */
[----:B------:R-:W-:Y:S02]  /*1db0*/  IMAD.MOV.U32 R6, RZ, RZ, R8 ;  /* 0x000000ffff067224 */ /* 0x000fe400078e0008 */
[C---:B------:R-:W-:Y:S02]  /*1dc0*/  IMAD R15, R22.reuse, UR11, R15 ;  /* 0x0000000b160f7c24 */ /* 0x040fe4000f8e020f */
[----:B------:R-:W-:-:S04]  /*1dd0*/  IMAD.WIDE.U32 R4, R22, UR10, R6 ;  /* 0x0000000a16047c25 */ /* 0x000fc8000f8e0006 */
[----:B------:R-:W-:Y:S01]  /*1de0*/  IMAD.IADD R5, R5, 0x1, R15 ;  /* 0x0000000105057824 */ /* 0x000fe200078e020f */
[----:B------:R-:W-:-:S04]  /*1df0*/  LEA R92, P1, R4, UR14, 0x1 ;  /* 0x0000000e045c7c11 */ /* 0x000fc8000f8208ff */
[----:B------:R-:W-:-:S05]  /*1e00*/  LEA.HI.X R93, R4, UR15, R5, 0x1, P1 ;  /* 0x0000000f045d7c11 */ /* 0x000fca00088f0c05 */
[----:B------:R0:W2:Y:S01]  /*1e10*/  @P0 LDG.E.LTC128B.U16 R11, desc[UR12][R92.64] ;  /* 0x0000000c5c0b0981 */ /* 0x0000a2000c1e1520 */
[----:B------:R-:W-:Y:S01]  /*1e20*/  IMAD.WIDE.U32 R20, R20, UR4, RZ ;  /* 0x0000000414147c25 */ /* 0x000fe2000f8e00ff */
[----:B------:R-:W-:Y:S01]  /*1e30*/  ULDC.64 UR4, c[0x0][0x650] ;  /* 0x0001940000047ab9 */ /* 0x000fe20000000a00 */
[----:B------:R-:W-:Y:S01]  /*1e40*/  ISETP.GT.AND P4, PT, R88, 0x1, PT ;  /* 0x000000015800780c */ /* 0x000fe20003f84270 */
[----:B------:R-:W-:Y:S01]  /*1e50*/  BSSY B0, `(.L_x_23) ;  /* 0x0000019000007945 */ /* 0x000fe20003800000 */
[----:B------:R-:W-:Y:S02]  /*1e60*/  IMAD.IADD R13, R21, 0x1, R13 ;  /* 0x00000001150d7824 */ /* 0x000fe400078e020d */
[----:B------:R-:W-:-:S04]  /*1e70*/  IMAD.MOV.U32 R12, RZ, RZ, R20 ;  /* 0x000000ffff0c7224 */ /* 0x000fc800078e0014 */
[----:B------:R-:W-:-:S04]  /*1e80*/  IMAD.WIDE.U32 R4, R22, UR10, R12 ;  /* 0x0000000a16047c25 */ /* 0x000fc8000f8e000c */
[----:B------:R-:W-:Y:S02]  /*1e90*/  IMAD.IADD R5, R15, 0x1, R5 ;  /* 0x000000010f057824 */ /* 0x000fe400078e0205 */
[----:B------:R-:W-:-:S04]  /*1ea0*/  IMAD.WIDE.U32 R4, R94, UR8, R4 ;  /* 0x000000085e047c25 */ /* 0x000fc8000f8e0004 */
[----:B------:R-:W-:Y:S02]  /*1eb0*/  IMAD.IADD R5, R98, 0x1, R5 ;  /* 0x0000000162057824 */ /* 0x000fe400078e0205 */
[----:B------:R-:W-:-:S04]  /*1ec0*/  IMAD.WIDE.U32 R4, R95, UR6, R4 ;  /* 0x000000065f047c25 */ /* 0x000fc8000f8e0004 */
[----:B0-----:R-:W-:Y:S01]  /*1ed0*/  IMAD.IADD R93, R96, 0x1, R5 ;  /* 0x00000001605d7824 */ /* 0x001fe200078e0205 */
[----:B------:R-:W-:Y:S02]  /*1ee0*/  IADD3 R14, P2, P3, R97, R4, R16 ;  /* 0x00000004610e7210 */ /* 0x000fe40007b5e010 */
[C---:B------:R-:W-:Y:S02]  /*1ef0*/  LEA R4, P1, R10.reuse, UR4, 0x1 ;  /* 0x000000040a047c11 */ /* 0x040fe4000f8208ff */
[----:B------:R-:W-:Y:S02]  /*1f00*/  IADD3.X R93, R91, R93, R17, P2, P3 ;  /* 0x0000005d5b5d7210 */ /* 0x000fe400017e6411 */
[----:B------:R-:W-:Y:S02]  /*1f10*/  LEA.HI.X R5, R10, UR5, R3, 0x1, P1 ;  /* 0x000000050a057c11 */ /* 0x000fe400088f0c03 */
[----:B------:R-:W-:Y:S02]  /*1f20*/  ISETP.GT.AND P1, PT, R0, RZ, P4 ;  /* 0x000000ff0000720c */ /* 0x000fe40002724270 */
[----:B------:R-:W-:-:S04]  /*1f30*/  LEA R2, P2, R14, UR14, 0x1 ;  /* 0x0000000e0e027c11 */ /* 0x000fc8000f8408ff */
[----:B------:R-:W-:Y:S01]  /*1f40*/  LEA.HI.X R3, R14, UR15, R93, 0x1, P2 ;  /* 0x0000000f0e037c11 */ /* 0x000fe200090f0c5d */
[----:B--2---:R-:W-:Y:S01]  /*1f50*/  HADD2.F32 R99, -RZ, R11.H0_H0 ;  /* 0x2000000bff637230 */ /* 0x004fe20000004100 */
[----:B------:R-:W-:-:S04]  /*1f60*/  PRMT R100, R11, 0x7610, R100 ;  /* 0x000076100b647816 */ /* 0x000fc80000000064 */
[----:B------:R-:W-:-:S04]  /*1f70*/  FMUL R99, R99, R90 ;  /* 0x0000005a63637220 */ /* 0x000fc80000400000 */
[----:B------:R-:W-:Y:S01]  /*1f80*/  FFMA R99, R56, R89, R99 ;  /* 0x0000005938637223 */ /* 0x000fe20000000063 */
[----:B------:R-:W-:-:S04]  /*1f90*/  P2R R56, PR, RZ, 0x10 ;  /* 0x00000010ff387803 */ /* 0x000fc80000000000 */
[----:B------:R-:W-:-:S05]  /*1fa0*/  F2FP.F16.F32.PACK_AB R99, RZ, R99 ;  /* 0x00000063ff63723e */ /* 0x000fca00000000ff */
[----:B------:R0:W-:Y:S01]  /*1fb0*/  @P0 STG.E.U16 desc[UR12][R4.64], R99 ;  /* 0x0000006304000986 */ /* 0x0001e2000c10150c */
[----:B------:R-:W-:Y:S05]  /*1fc0*/  @!P1 BRA `(.L_x_24) ;  /* 0x0000000000049947 */ /* 0x000fea0003800000 */
[----:B------:R1:W5:Y:S02]  /*1fd0*/  LDG.E.LTC128B.U16 R100, desc[UR12][R2.64+0x2] ;  /* 0x0000020c02647981 */ /* 0x000364000c1e1520 */
.L_x_24:
[----:B------:R-:W-:Y:S05]  /*1fe0*/  BSYNC B0 ;  /* 0x0000000000007941 */ /* 0x000fea0003800000 */
.L_x_23:
[----:B------:R-:W-:Y:S01]  /*1ff0*/  USHF.L.U32 UR4, UR10, 0x3, URZ ;  /* 0x000000030a047899 */ /* 0x000fe2000800063f */
[----:B-----5:R-:W-:Y:S01]  /*2000*/  HADD2.F32 R11, -RZ, R100.H0_H0 ;  /* 0x20000064ff0b7230 */ /* 0x020fe20000004100 */
[----:B------:R-:W-:Y:S01]  /*2010*/  USHF.L.U64.HI UR5, UR10, 0x3, UR11 ;  /* 0x000000030a057899 */ /* 0x000fe2000801020b */
[----:B------:R-:W-:-:S03]  /*2020*/  ISETP.GT.AND P0, PT, R0, 0x8, P6 ;  /* 0x000000080000780c */ /* 0x000fc60003704270 */
[----:B------:R-:W-:Y:S02]  /*2030*/  IMAD.U32 R92, RZ, RZ, UR4 ;  /* 0x00000004ff5c7e24 */ /* 0x000fe4000f8e00ff */
[----:B------:R-:W-:Y:S01]  /*2040*/  FMUL R14, R11, R90 ;  /* 0x0000005a0b0e7220 */ /* 0x000fe20000400000 */
[----:B------:R-:W-:-:S03]  /*2050*/  IMAD.U32 R93, RZ, RZ, UR5 ;  /* 0x00000005ff5d7e24 */ /* 0x000fc6000f8e00ff */
[----:B------:R-:W-:Y:S01]  /*2060*/  FFMA R14, R57, R89, R14 ;  /* 0x00000059390e7223 */ /* 0x000fe2000000000e */
[----:B------:R-:W-:-:S04]  /*2070*/  IMAD.WIDE.U32 R10, R22, UR10, R92 ;  /* 0x0000000a160a7c25 */ /* 0x000fc8000f8e005c */
[----:B------:R-:W-:Y:S01]  /*2080*/  IMAD.IADD R57, R15, 0x1, R11 ;  /* 0x000000010f397824 */ /* 0x000fe200078e020b */
[----:B------:R-:W-:Y:S02]  /*2090*/  IADD3 R11, P2, R8, R10, RZ ;  /* 0x0000000a080b7210 */ /* 0x000fe40007f5e0ff */
[----:B------:R-:W-:-:S03]  /*20a0*/  F2FP.F16.F32.PACK_AB R15, RZ, R14 ;  /* 0x0000000eff0f723e */ /* 0x000fc600000000ff */
[----:B------:R-:W-:Y:S01]  /*20b0*/  IMAD.X R102, R57, 0x1, R7, P2 ;  /* 0x0000000139667824 */ /* 0x000fe200010e0607 */
[----:B------:R-:W-:Y:S02]  /*20c0*/  LEA R14, P2, R11, UR14, 0x1 ;  /* 0x0000000e0b0e7c11 */ /* 0x000fe4000f8408ff */
[----:B0-----:R-:W-:Y:S02]  /*20d0*/  PRMT R99, R15, 0x7610, R99 ;  /* 0x000076100f637816 */ /* 0x001fe40000000063 */
[----:B------:R-:W-:-:S03]  /*20e0*/  LEA.HI.X R15, R11, UR15, R102, 0x1, P2 ;  /* 0x0000000f0b0f7c11 */ /* 0x000fc600090f0c66 */
[----:B------:R0:W-:Y:S04]  /*20f0*/  @P1 STG.E.U16 desc[UR12][R4.64+0x2], R99 ;  /* 0x0000026304001986 */ /* 0x0001e8000c10150c */
[----:B------:R2:W3:Y:S01]  /*2100*/  @P0 LDG.E.LTC128B.U16 R100, desc[UR12][R14.64] ;  /* 0x0000000c0e640981 */ /* 0x0004e2000c1e1520 */
[----:B------:R-:W-:Y:S01]  /*2110*/  IADD3 R10, P1, R20, R10, RZ ;  /* 0x0000000a140a7210 */ /* 0x000fe20007f3e0ff */
[----:B------:R-:W-:Y:S04]  /*2120*/  BSSY B0, `(.L_x_25) ;  /* 0x0000016000007945 */ /* 0x000fe80003800000 */
[----:B------:R-:W-:-:S02]  /*2130*/  IMAD.X R11, R57, 0x1, R13, P1 ;  /* 0x00000001390b7824 */ /* 0x000fc400008e060d */
[----:B0-----:R-:W-:Y:S02]  /*2140*/  IMAD.SHL.U32 R99, R18, 0x10, RZ ;  /* 0x0000001012637824 */ /* 0x001fe400078e00ff */
[----:B------:R-:W-:-:S03]  /*2150*/  IMAD.WIDE.U32 R10, R94, UR8, R10 ;  /* 0x000000085e0a7c25 */ /* 0x000fc6000f8e000a */
[----:B--2---:R-:W-:Y:S01]  /*2160*/  IADD3 R14, P1, R99, R4, RZ ;  /* 0x00000004630e7210 */ /* 0x004fe20007f3e0ff */
[----:B------:R-:W-:Y:S02]  /*2170*/  IMAD.IADD R11, R98, 0x1, R11 ;  /* 0x00000001620b7824 */ /* 0x000fe400078e020b */
[----:B------:R-:W-:-:S04]  /*2180*/  IMAD.WIDE.U32 R10, R95, UR6, R10 ;  /* 0x000000065f0a7c25 */ /* 0x000fc8000f8e000a */
[----:B---3--:R-:W-:-:S05]  /*2190*/  HADD2.F32 R57, -RZ, R100.H0_H0 ;  /* 0x20000064ff397230 */ /* 0x008fca0000004100 */
[----:B------:R-:W-:-:S04]  /*21a0*/  FMUL R57, R57, R90 ;  /* 0x0000005a39397220 */ /* 0x000fc80000400000 */
[----:B------:R-:W-:Y:S01]  /*21b0*/  FFMA R57, R58, R89, R57 ;  /* 0x000000593a397223 */ /* 0x000fe20000000039 */
[----:B------:R-:W-:Y:S01]  /*21c0*/  IMAD.IADD R58, R96, 0x1, R11 ;  /* 0x00000001603a7824 */ /* 0x000fe200078e020b */
[----:B------:R-:W-:-:S03]  /*21d0*/  IADD3 R11, P2, P3, R97, R10, R16 ;  /* 0x0000000a610b7210 */ /* 0x000fc60007b5e010 */
[----:B------:R-:W-:Y:S02]  /*21e0*/  F2FP.F16.F32.PACK_AB R101, RZ, R57 ;  /* 0x00000039ff65723e */ /* 0x000fe400000000ff */
[----:B------:R-:W-:Y:S02]  /*21f0*/  SHF.L.U64.HI R57, R18, 0x4, R19 ;  /* 0x0000000412397819 */ /* 0x000fe40000010213 */
[----:B------:R-:W-:Y:S02]  /*2200*/  IADD3.X R58, R91, R58, R17, P2, P3 ;  /* 0x0000003a5b3a7210 */ /* 0x000fe400017e6411 */
[----:B------:R-:W-:Y:S01]  /*2210*/  ISETP.GT.AND P2, PT, R0, 0x8, P4 ;  /* 0x000000080000780c */ /* 0x000fe20002744270 */
[----:B------:R-:W-:Y:S01]  /*2220*/  IMAD.X R15, R57, 0x1, R5, P1 ;  /* 0x00000001390f7824 */ /* 0x000fe200008e0605 */
[----:B------:R-:W-:-:S04]  /*2230*/  LEA R10, P3, R11, UR14, 0x1 ;  /* 0x0000000e0b0a7c11 */ /* 0x000fc8000f8608ff */
[----:B------:R0:W-:Y:S01]  /*2240*/  @P0 STG.E.U16 desc[UR12][R14.64], R101 ;  /* 0x000000650e000986 */ /* 0x0001e2000c10150c */
[----:B------:R-:W-:-:S06]  /*2250*/  LEA.HI.X R11, R11, UR15, R58, 0x1, P3 ;  /* 0x0000000f0b0b7c11 */ /* 0x000fcc00098f0c3a */
[----:B------:R-:W-:Y:S05]  /*2260*/  @!P2 BRA `(.L_x_26) ;  /* 0x000000000004a947 */ /* 0x000fea0003800000 */
[----:B------:R2:W5:Y:S02]  /*2270*/  LDG.E.LTC128B.U16 R100, desc[UR12][R10.64+0x2] ;  /* 0x0000020c0a647981 */ /* 0x000564000c1e1520 */
.L_x_26:
[----:B------:R-:W-:Y:S05]  /*2280*/  BSYNC B0 ;  /* 0x0000000000007941 */ /* 0x000fea0003800000 */
.L_x_25:
[----:B0----5:R-:W-:Y:S01]  /*2290*/  HADD2.F32 R101, -RZ, R100.H0_H0 ;  /* 0x20000064ff657230 */ /* 0x021fe20000004100 */
[----:B------:R-:W-:Y:S01]  /*22a0*/  ISETP.GT.AND P3, PT, R88, 0x8, PT ;  /* 0x000000085800780c */ /* 0x000fe20003f64270 */
[----:B------:R-:W-:Y:S03]  /*22b0*/  BSSY B0, `(.L_x_27) ;  /* 0x0000009000007945 */ /* 0x000fe60003800000 */
[----:B------:R-:W-:Y:S01]  /*22c0*/  FMUL R58, R101, R90 ;  /* 0x0000005a653a7220 */ /* 0x000fe20000400000 */
[----:B------:R-:W-:-:S03]  /*22d0*/  ISETP.GT.AND P0, PT, R0, RZ, P3 ;  /* 0x000000ff0000720c */ /* 0x000fc60001f04270 */
[----:B------:R-:W-:-:S05]  /*22e0*/  FFMA R58, R59, R89, R58 ;  /* 0x000000593b3a7223 */ /* 0x000fca000000003a */
[----:B------:R-:W-:Y:S02]  /*22f0*/  F2FP.F16.F32.PACK_AB R59, RZ, R58 ;  /* 0x0000003aff3b723e */ /* 0x000fe400000000ff */
[----:B------:R-:W-:-:S03]  /*2300*/  P2R R58, PR, RZ, 0x8 ;  /* 0x00000008ff3a7803 */ /* 0x000fc60000000000 */
[----:B------:R0:W-:Y:S01]  /*2310*/  @P2 STG.E.U16 desc[UR12][R14.64+0x2], R59 ;  /* 0x0000023b0e002986 */ /* 0x0001e2000c10150c */
[----:B------:R-:W-:Y:S05]  /*2320*/  @!P0 BRA `(.L_x_28) ;  /* 0x0000000000048947 */ /* 0x000fea0003800000 */
[----:B------:R3:W5:Y:S02]  /*2330*/  LDG.E.LTC128B.U16 R100, desc[UR12][R2.64+0x10] ;  /* 0x0000100c02647981 */ /* 0x000764000c1e1520 */
.L_x_28:
[----:B------:R-:W-:Y:S05]  /*2340*/  BSYNC B0 ;  /* 0x0000000000007941 */ /* 0x000fea0003800000 */
.L_x_27:
[----:B0----5:R-:W-:Y:S01]  /*2350*/  HADD2.F32 R59, -RZ, R100.H0_H0 ;  /* 0x20000064ff3b7230 */ /* 0x021fe20000004100 */
[----:B------:R-:W-:Y:S01]  /*2360*/  ISETP.GT.AND P2, PT, R88, 0x9, PT ;  /* 0x000000095800780c */ /* 0x000fe20003f44270 */
[----:B------:R-:W-:Y:S03]  /*2370*/  BSSY B0, `(.L_x_29) ;  /* 0x0000009000007945 */ /* 0x000fe60003800000 */
[----:B------:R-:W-:Y:S01]  /*2380*/  FMUL R59, R59, R90 ;  /* 0x0000005a3b3b7220 */ /* 0x000fe20000400000 */
[----:B------:R-:W-:-:S03]  /*2390*/  ISETP.GT.AND P1, PT, R0, RZ, P2 ;  /* 0x000000ff0000720c */ /* 0x000fc60001724270 */
[----:B------:R-:W-:Y:S01]  /*23a0*/  FFMA R59, R60, R89, R59 ;  /* 0x000000593c3b7223 */ /* 0x000fe2000000003b */
[----:B------:R-:W-:-:S04]  /*23b0*/  P2R R60, PR, RZ, 0x4 ;  /* 0x00000004ff3c7803 */ /* 0x000fc80000000000 */
[----:B------:R-:W-:-:S05]  /*23c0*/  F2FP.F16.F32.PACK_AB R59, RZ, R59 ;  /* 0x0000003bff3b723e */ /* 0x000fca00000000ff */
[----:B------:R0:W-:Y:S01]  /*23d0*/  @P0 STG.E.U16 desc[UR12][R4.64+0x10], R59 ;  /* 0x0000103b04000986 */ /* 0x0001e2000c10150c */
[----:B------:R-:W-:Y:S05]  /*23e0*/  @!P1 BRA `(.L_x_30) ;  /* 0x0000000000049947 */ /* 0x000fea0003800000 */
[----:B------:R4:W5:Y:S02]  /*23f0*/  LDG.E.LTC128B.U16 R100, desc[UR12][R2.64+0x12] ;  /* 0x0000120c02647981 */ /* 0x000964000c1e1520 */
.L_x_30:
[----:B------:R-:W-:Y:S05]  /*2400*/  BSYNC B0 ;  /* 0x0000000000007941 */ /* 0x000fea0003800000 */
.L_x_29:
[----:B-----5:R-:W-:Y:S01]  /*2410*/  HADD2.F32 R101, -RZ, R100.H0_H0 ;  /* 0x20000064ff657230 */ /* 0x020fe20000004100 */
[----:B0-----:R-:W-:Y:S01]  /*2420*/  IADD3 R59, P0, R22, 0x40, RZ ;  /* 0x00000040163b7810 */ /* 0x001fe20007f1e0ff */
[----:B------:R-:W-:Y:S01]  /*2430*/  BSSY B0, `(.L_x_31) ;  /* 0x000000e000007945 */ /* 0x000fe20003800000 */
[----:B------:R-:W-:Y:S02]  /*2440*/  PRMT R104, R100, 0x7610, R104 ;  /* 0x0000761064687816 */ /* 0x000fe40000000068 */
[----:B------:R-:W-:Y:S01]  /*2450*/  FMUL R22, R101, R90 ;  /* 0x0000005a65167220 */ /* 0x000fe20000400000 */
[----:B------:R-:W-:Y:S01]  /*2460*/  IMAD.X R23, RZ, RZ, R23, P0 ;  /* 0x000000ffff177224 */ /* 0x000fe200000e0617 */
[----:B------:R-:W-:Y:S02]  /*2470*/  ISETP.GT.AND P0, PT, R0, 0x8, P3 ;  /* 0x000000080000780c */ /* 0x000fe40001f04270 */
[----:B------:R-:W-:Y:S01]  /*2480*/  FFMA R22, R61, R89, R22 ;  /* 0x000000593d167223 */ /* 0x000fe20000000016 */
[----:B------:R-:W-:-:S04]  /*2490*/  IMAD R102, R23, UR10, RZ ;  /* 0x0000000a17667c24 */ /* 0x000fc8000f8e02ff */
[----:B------:R-:W-:Y:S01]  /*24a0*/  F2FP.F16.F32.PACK_AB R22, RZ, R22 ;  /* 0x00000016ff16723e */ /* 0x000fe200000000ff */
[C---:B------:R-:W-:Y:S02]  /*24b0*/  IMAD R61, R59.reuse, UR11, R102 ;  /* 0x0000000b3b3d7c24 */ /* 0x040fe4000f8e0266 */
[----:B------:R-:W-:Y:S02]  /*24c0*/  IMAD.WIDE.U32 R102, R59, UR10, R12 ;  /* 0x0000000a3b667c25 */ /* 0x000fe4000f8e000c */
[----:B------:R0:W-:Y:S02]  /*24d0*/  @P1 STG.E.U16 desc[UR12][R4.64+0x12], R22 ;  /* 0x0000121604001986 */ /* 0x0001e4000c10150c */
[----:B------:R-:W-:Y:S01]  /*24e0*/  IMAD.IADD R101, R61, 0x1, R103 ;  /* 0x000000013d657824 */ /* 0x000fe200078e0267 */
[----:B------:R-:W-:Y:S06]  /*24f0*/  @!P0 BRA `(.L_x_32) ;  /* 0x0000000000048947 */ /* 0x000fec0003800000 */
[----:B------:R0:W5:Y:S02]  /*2500*/  LDG.E.LTC128B.U16 R104, desc[UR12][R10.64+0x10] ;  /* 0x0000100c0a687981 */ /* 0x000164000c1e1520 */
.L_x_32:
[----:B------:R-:W-:Y:S05]  /*2510*/  BSYNC B0 ;  /* 0x0000000000007941 */ /* 0x000fea0003800000 */
.L_x_31:
[----:B-----5:R-:W-:Y:S01]  /*2520*/  HADD2.F32 R21, -RZ, R104.H0_H0 ;  /* 0x20000068ff157230 */ /* 0x020fe20000004100 */
[----:B------:R-:W-:Y:S01]  /*2530*/  BSSY B0, `(.L_x_33) ;  /* 0x0000016000007945 */ /* 0x000fe20003800000 */
[----:B0-----:R-:W-:-:S04]  /*2540*/  IMAD.WIDE.U32 R22, R59, UR10, R92 ;  /* 0x0000000a3b167c25 */ /* 0x001fc8000f8e005c */
[----:B------:R-:W-:Y:S01]  /*2550*/  FMUL R93, R21, R90 ;  /* 0x0000005a155d7220 */ /* 0x000fe20000400000 */
[----:B------:R-:W-:Y:S01]  /*2560*/  IMAD.MOV.U32 R100, RZ, RZ, R102 ;  /* 0x000000ffff647224 */ /* 0x000fe200078e0066 */
[----:B------:R-:W-:Y:S01]  /*2570*/  IADD3 R12, P1, R20, R22, RZ ;  /* 0x00000016140c7210 */ /* 0x000fe20007f3e0ff */
[----:B------:R-:W-:Y:S02]  /*2580*/  IMAD.IADD R21, R61, 0x1, R23 ;  /* 0x000000013d157824 */ /* 0x000fe400078e0217 */
[----:B------:R-:W-:Y:S01]  /*2590*/  FFMA R93, R62, R89, R93 ;  /* 0x000000593e5d7223 */ /* 0x000fe2000000005d */
[----:B------:R-:W-:-:S04]  /*25a0*/  IMAD.WIDE.U32 R100, R94, UR8, R100 ;  /* 0x000000085e647c25 */ /* 0x000fc8000f8e0064 */
[----:B------:R-:W-:Y:S01]  /*25b0*/  IMAD.X R13, R21, 0x1, R13, P1 ;  /* 0x00000001150d7824 */ /* 0x000fe200008e060d */
[----:B------:R-:W-:Y:S01]  /*25c0*/  ISETP.GT.AND P1, PT, R0, 0x8, P2 ;  /* 0x000000080000780c */ /* 0x000fe20001724270 */
[----:B------:R-:W-:Y:S01]  /*25d0*/  IMAD.IADD R101, R98, 0x1, R101 ;  /* 0x0000000162657824 */ /* 0x000fe200078e0265 */
[----:B------:R-:W-:Y:S01]  /*25e0*/  F2FP.F16.F32.PACK_AB R93, RZ, R93 ;  /* 0x0000005dff5d723e */ /* 0x000fe200000000ff */
[----:B------:R-:W-:-:S04]  /*25f0*/  IMAD.WIDE.U32 R12, R94, UR8, R12 ;  /* 0x000000085e0c7c25 */ /* 0x000fc8000f8e000c */
[----:B------:R-:W-:Y:S01]  /*2600*/  IMAD.WIDE.U32 R100, R95, UR6, R100 ;  /* 0x000000065f647c25 */ /* 0x000fe2000f8e0064 */
[----:B------:R0:W-:Y:S03]  /*2610*/  @P0 STG.E.U16 desc[UR12][R14.64+0x10], R93 ;  /* 0x0000105d0e000986 */ /* 0x0001e6000c10150c */
[----:B------:R-:W-:Y:S01]  /*2620*/  IMAD.IADD R101, R96, 0x1, R101 ;  /* 0x0000000160657824 */ /* 0x000fe200078e0265 */
[----:B------:R-:W-:Y:S01]  /*2630*/  IADD3 R20, P0, P2, R97, R100, R16 ;  /* 0x0000006461147210 */ /* 0x000fe20007a1e010 */
[----:B------:R-:W-:-:S03]  /*2640*/  IMAD.IADD R13, R98, 0x1, R13 ;  /* 0x00000001620d7824 */ /* 0x000fc600078e020d */
[----:B------:R-:W-:Y:S01]  /*2650*/  IADD3.X R101, R91, R101, R17, P0, P2 ;  /* 0x000000655b657210 */ /* 0x000fe200007e4411 */
[----:B------:R-:W-:Y:S01]  /*2660*/  IMAD.WIDE.U32 R12, R95, UR6, R12 ;  /* 0x000000065f0c7c25 */ /* 0x000fe2000f8e000c */
[----:B------:R-:W-:Y:S07]  /*2670*/  @!P1 BRA `(.L_x_34) ;  /* 0x0000000000049947 */ /* 0x000fee0003800000 */
[----:B------:R0:W5:Y:S02]  /*2680*/  LDG.E.LTC128B.U16 R104, desc[UR12][R10.64+0x12] ;  /* 0x0000120c0a687981 */ /* 0x000164000c1e1520 */
.L_x_34:
[----:B------:R-:W-:Y:S05]  /*2690*/  BSYNC B0 ;  /* 0x0000000000007941 */ /* 0x000fea0003800000 */
.L_x_33:
[----:B-----5:R-:W-:Y:S01]  /*26a0*/  HADD2.F32 R103, -RZ, R104.H0_H0 ;  /* 0x20000068ff677230 */ /* 0x020fe20000004100 */
[----:B------:R-:W-:Y:S01]  /*26b0*/  IADD3 R97, P0, P2, R97, R12, R16 ;  /* 0x0000000c61617210 */ /* 0x000fe20007a1e010 */
[----:B------:R-:W-:Y:S01]  /*26c0*/  IMAD.IADD R62, R96, 0x1, R13 ;  /* 0x00000001603e7824 */ /* 0x000fe200078e020d */
[C---:B0-----:R-:W-:Y:S01]  /*26d0*/  SHF.L.U64.HI R93, R18.reuse, 0x7, R19 ;  /* 0x00000007125d7819 */ /* 0x041fe20000010213 */
[----:B------:R-:W-:Y:S02]  /*26e0*/  IMAD.SHL.U32 R95, R18, 0x80, RZ ;  /* 0x00000080125f7824 */ /* 0x000fe400078e00ff */
[----:B------:R-:W-:Y:S01]  /*26f0*/  FMUL R16, R103, R90 ;  /* 0x0000005a67107220 */ /* 0x000fe20000400000 */
[----:B------:R-:W-:Y:S01]  /*2700*/  ISETP.GT.AND P3, PT, R88, 0x10, PT ;  /* 0x000000105800780c */ /* 0x000fe20003f64270 */
[----:B------:R-:W-:Y:S01]  /*2710*/  BSSY B0, `(.L_x_35) ;  /* 0x000000b000007945 */ /* 0x000fe20003800000 */
[----:B------:R-:W-:Y:S01]  /*2720*/  IADD3.X R62, R91, R62, R17, P0, P2 ;  /* 0x0000003e5b3e7210 */ /* 0x000fe200007e4411 */
[----:B------:R-:W-:Y:S01]  /*2730*/  FFMA R16, R63, R89, R16 ;  /* 0x000000593f107223 */ /* 0x000fe20000000010 */
[----:B------:R-:W-:-:S04]  /*2740*/  IADD3 R12, P0, P2, R95, R4, R99 ;  /* 0x000000045f0c7210 */ /* 0x000fc80007a1e063 */
[----:B------:R-:W-:Y:S02]  /*2750*/  F2FP.F16.F32.PACK_AB R16, RZ, R16 ;  /* 0x00000010ff10723e */ /* 0x000fe400000000ff */
[----:B------:R-:W-:Y:S02]  /*2760*/  IADD3.X R13, R93, R5, R57, P0, P2 ;  /* 0x000000055d0d7210 */ /* 0x000fe400007e4439 */
[----:B------:R-:W-:Y:S01]  /*2770*/  ISETP.GT.AND P0, PT, R0, RZ, P3 ;  /* 0x000000ff0000720c */ /* 0x000fe20001f04270 */
[----:B------:R0:W-:Y:S01]  /*2780*/  @P1 STG.E.U16 desc[UR12][R14.64+0x12], R16 ;  /* 0x000012100e001986 */ /* 0x0001e2000c10150c */
[----:B------:R-:W-:-:S11]  /*2790*/  P2R R57, PR, RZ, 0x8 ;  /* 0x00000008ff397803 */ /* 0x000fd60000000000 */
[----:B0-----:R-:W-:Y:S05]  /*27a0*/  @!P0 BRA `(.L_x_36) ;  /* 0x0000000000048947 */ /* 0x001fea0003800000 */
[----:B------:R0:W5:Y:S02]  /*27b0*/  LDG.E.LTC128B.U16 R104, desc[UR12][R2.64+0x20] ;  /* 0x0000200c02687981 */ /* 0x000164000c1e1520 */
.L_x_36:
[----:B------:R-:W-:Y:S05]  /*27c0*/  BSYNC B0 ;  /* 0x0000000000007941 */ /* 0x000fea0003800000 */
.L_x_35:
[----:B-----5:R-:W-:Y:S01]  /*27d0*/  HADD2.F32 R17, -RZ, R104.H0_H0 ;  /* 0x20000068ff117230 */ /* 0x020fe20000004100 */
[----:B------:R-:W-:Y:S01]  /*27e0*/  ISETP.GT.AND P1, PT, R88, 0x11, PT ;  /* 0x000000115800780c */ /* 0x000fe20003f24270 */
[----:B------:R-:W-:Y:S03]  /*27f0*/  BSSY B0, `(.L_x_37) ;  /* 0x0000009000007945 */ /* 0x000fe60003800000 */
[----:B------:R-:W-:-:S04]  /*2800*/  FMUL R17, R17, R90 ;  /* 0x0000005a11117220 */ /* 0x000fc80000400000 */
[----:B------:R-:W-:Y:S01]  /*2810*/  FFMA R17, R64, R89, R17 ;  /* 0x0000005940117223 */ /* 0x000fe20000000011 */
[----:B------:R-:W-:-:S04]  /*2820*/  P2R R64, PR, RZ, 0x2 ;  /* 0x00000002ff407803 */ /* 0x000fc80000000000 */
[----:B------:R-:W-:-:S05]  /*2830*/  F2FP.F16.F32.PACK_AB R17, RZ, R17 ;  /* 0x00000011ff11723e */ /* 0x000fca00000000ff */
[----:B------:R0:W-:Y:S01]  /*2840*/  @P0 STG.E.U16 desc[UR12][R4.64+0x20], R17 ;  /* 0x0000201104000986 */ /* 0x0001e2000c10150c */
[----:B------:R-:W-:-:S13]  /*2850*/  ISETP.GT.AND P0, PT, R0, RZ, P1 ;  /* 0x000000ff0000720c */ /* 0x000fda0000f04270 */
[----:B0-----:R-:W-:Y:S05]  /*2860*/  @!P0 BRA `(.L_x_38) ;  /* 0x0000000000048947 */ /* 0x001fea0003800000 */
[----:B------:R0:W5:Y:S02]  /*2870*/  LDG.E.LTC128B.U16 R104, desc[UR12][R2.64+0x22] ;  /* 0x0000220c02687981 */ /* 0x000164000c1e1520 */
.L_x_38:
[----:B------:R-:W-:Y:S05]  /*2880*/  BSYNC B0 ;  /* 0x0000000000007941 */ /* 0x000fea0003800000 */
.L_x_37:
[----:B-----5:R-:W-:Y:S01]  /*2890*/  HADD2.F32 R17, -RZ, R104.H0_H0 ;  /* 0x20000068ff117230 */ /* 0x020fe20000004100 */
[----:B------:R-:W-:Y:S04]  /*28a0*/  BSSY B0, `(.L_x_39) ;  /* 0x0000008000007945 */ /* 0x000fe80003800000 */
[----:B------:R-:W-:-:S04]  /*28b0*/  FMUL R16, R17, R90 ;  /* 0x0000005a11107220 */ /* 0x000fc80000400000 */
[----:B------:R-:W-:-:S05]  /*28c0*/  FFMA R16, R65, R89, R16 ;  /* 0x0000005941107223 */ /* 0x000fca0000000010 */
[----:B------:R-:W-:-:S05]  /*28d0*/  F2FP.F16.F32.PACK_AB R16, RZ, R16 ;  /* 0x00000010ff10723e */ /* 0x000fca00000000ff */
[----:B------:R0:W-:Y:S01]  /*28e0*/  @P0 STG.E.U16 desc[UR12][R4.64+0x22], R16 ;  /* 0x0000221004000986 */ /* 0x0001e2000c10150c */
[----:B------:R-:W-:-:S13]  /*28f0*/  ISETP.GT.AND P0, PT, R0, 0x8, P3 ;  /* 0x000000080000780c */ /* 0x000fda0001f04270 */
[----:B0-----:R-:W-:Y:S05]  /*2900*/  @!P0 BRA `(.L_x_40) ;  /* 0x0000000000048947 */ /* 0x001fea0003800000 */
[----:B------:R0:W5:Y:S02]  /*2910*/  LDG.E.LTC128B.U16 R104, desc[UR12][R10.64+0x20] ;  /* 0x0000200c0a687981 */ /* 0x000164000c1e1520 */
.L_x_40:
[----:B------:R-:W-:Y:S05]  /*2920*/  BSYNC B0 ;  /* 0x0000000000007941 */ /* 0x000fea0003800000 */
.L_x_39:
        /* <DEDUP_REMOVED lines=9> */
.L_x_42:
[----:B------:R-:W-:Y:S05]  /*29c0*/  BSYNC B0 ;  /* 0x0000000000007941 */ /* 0x000fea0003800000 */
.L_x_41:
[----:B-----5:R-:W-:Y:S01]  /*29d0*/  HADD2.F32 R9, -RZ, R104.H0_H0 ;  /* 0x20000068ff097230 */ /* 0x020fe20000004100 */
[----:B------:R-:W-:Y:S01]  /*29e0*/  ISETP.GT.AND P2, PT, R88, 0x18, PT ;  /* 0x000000185800780c */ /* 0x000fe20003f44270 */
[----:B------:R-:W-:Y:S03]  /*29f0*/  BSSY B0, `(.L_x_43) ;  /* 0x0000016000007945 */ /* 0x000fe60003800000 */
[----:B------:R-:W-:-:S04]  /*2a00*/  FMUL R16, R9, R90 ;  /* 0x0000005a09107220 */ /* 0x000fc80000400000 */
[----:B------:R-:W-:-:S05]  /*2a10*/  FFMA R16, R67, R89, R16 ;  /* 0x0000005943107223 */ /* 0x000fca0000000010 */
[----:B------:R-:W-:-:S04]  /*2a20*/  F2FP.F16.F32.PACK_AB R16, RZ, R16 ;  /* 0x00000010ff10723e */ /* 0x000fc800000000ff */
[----:B------:R-:W-:Y:S01]  /*2a30*/  PRMT R19, R16, 0x7610, R19 ;  /* 0x0000761010137816 */ /* 0x000fe20000000013 */
[----:B------:R-:W-:Y:S01]  /*2a40*/  IMAD.WIDE.U32 R16, R59, UR10, R6 ;  /* 0x0000000a3b107c25 */ /* 0x000fe2000f8e0006 */
[----:B------:R-:W-:-:S03]  /*2a50*/  P2R R59, PR, RZ, 0x4 ;  /* 0x00000004ff3b7803 */ /* 0x000fc60000000000 */
[----:B------:R1:W-:Y:S01]  /*2a60*/  @P0 STG.E.U16 desc[UR12][R14.64+0x22], R19 ;  /* 0x000022130e000986 */ /* 0x0003e2000c10150c */
[----:B------:R-:W-:Y:S01]  /*2a70*/  IMAD.IADD R61, R17, 0x1, R61 ;  /* 0x00000001113d7824 */ /* 0x000fe200078e023d */
[----:B------:R-:W-:-:S04]  /*2a80*/  LEA R18, P0, R16, UR14, 0x1 ;  /* 0x0000000e10127c11 */ /* 0x000fc8000f8008ff */
[----:B-1----:R-:W-:Y:S02]  /*2a90*/  LEA.HI.X R19, R16, UR15, R61, 0x1, P0 ;  /* 0x0000000f10137c11 */ /* 0x002fe400080f0c3d */
[----:B------:R-:W-:-:S04]  /*2aa0*/  LEA R16, P0, R20, UR14, 0x1 ;  /* 0x0000000e14107c11 */ /* 0x000fc8000f8008ff */
[----:B------:R-:W-:Y:S02]  /*2ab0*/  LEA.HI.X R17, R20, UR15, R101, 0x1, P0 ;  /* 0x0000000f14117c11 */ /* 0x000fe400080f0c65 */
[----:B------:R-:W-:-:S05]  /*2ac0*/  IADD3 R9, P0, R8, R22, RZ ;  /* 0x0000001608097210 */ /* 0x000fca0007f1e0ff */
[----:B------:R-:W-:Y:S01]  /*2ad0*/  IMAD.X R6, R21, 0x1, R7, P0 ;  /* 0x0000000115067824 */ /* 0x000fe200000e0607 */
[----:B------:R-:W-:-:S04]  /*2ae0*/  LEA R8, P0, R9, UR14, 0x1 ;  /* 0x0000000e09087c11 */ /* 0x000fc8000f8008ff */
[----:B------:R-:W-:Y:S02]  /*2af0*/  LEA.HI.X R9, R9, UR15, R6, 0x1, P0 ;  /* 0x0000000f09097c11 */ /* 0x000fe400080f0c06 */
[----:B------:R-:W-:-:S04]  /*2b00*/  LEA R6, P0, R97, UR14, 0x1 ;  /* 0x0000000e61067c11 */ /* 0x000fc8000f8008ff */
[----:B------:R-:W-:Y:S02]  /*2b10*/  LEA.HI.X R7, R97, UR15, R62, 0x1, P0 ;  /* 0x0000000f61077c11 */ /* 0x000fe400080f0c3e */
[----:B------:R-:W-:-:S13]  /*2b20*/  ISETP.GT.AND P0, PT, R0, RZ, P2 ;  /* 0x000000ff0000720c */ /* 0x000fda0001704270 */
[----:B------:R-:W-:Y:S05]  /*2b30*/  @!P0 BRA `(.L_x_44) ;  /* 0x0000000000048947 */ /* 0x000fea0003800000 */
[----:B------:R1:W5:Y:S02]  /*2b40*/  LDG.E.LTC128B.U16 R104, desc[UR12][R2.64+0x30] ;  /* 0x0000300c02687981 */ /* 0x000364000c1e1520 */
.L_x_44:
[----:B------:R-:W-:Y:S05]  /*2b50*/  BSYNC B0 ;  /* 0x0000000000007941 */ /* 0x000fea0003800000 */
.L_x_43:
[----:B-----5:R-:W-:Y:S01]  /*2b60*/  HADD2.F32 R21, -RZ, R104.H0_H0 ;  /* 0x20000068ff157230 */ /* 0x020fe20000004100 */
[----:B------:R-:W-:Y:S01]  /*2b70*/  ISETP.GT.AND P1, PT, R88, 0x19, PT ;  /* 0x000000195800780c */ /* 0x000fe20003f24270 */
[----:B------:R-:W-:Y:S03]  /*2b80*/  BSSY B0, `(.L_x_45) ;  /* 0x0000009000007945 */ /* 0x000fe60003800000 */
[----:B------:R-:W-:Y:S01]  /*2b90*/  FMUL R21, R21, R90 ;  /* 0x0000005a15157220 */ /* 0x000fe20000400000 */
[----:B------:R-:W-:-:S03]  /*2ba0*/  P2R R66, PR, RZ, 0x2 ;  /* 0x00000002ff427803 */ /* 0x000fc60000000000 */
[----:B------:R-:W-:-:S05]  /*2bb0*/  FFMA R21, R68, R89, R21 ;  /* 0x0000005944157223 */ /* 0x000fca0000000015 */
[----:B------:R-:W-:-:S05]  /*2bc0*/  F2FP.F16.F32.PACK_AB R21, RZ, R21 ;  /* 0x00000015ff15723e */ /* 0x000fca00000000ff */
[----:B------:R0:W-:Y:S01]  /*2bd0*/  @P0 STG.E.U16 desc[UR12][R4.64+0x30], R21 ;  /* 0x0000301504000986 */ /* 0x0001e2000c10150c */
[----:B------:R-:W-:-:S13]  /*2be0*/  ISETP.GT.AND P0, PT, R0, RZ, P1 ;  /* 0x000000ff0000720c */ /* 0x000fda0000f04270 */
[----:B0-----:R-:W-:Y:S05]  /*2bf0*/  @!P0 BRA `(.L_x_46) ;  /* 0x0000000000048947 */ /* 0x001fea0003800000 */
[----:B------:R0:W5:Y:S02]  /*2c00*/  LDG.E.LTC128B.U16 R104, desc[UR12][R2.64+0x32] ;  /* 0x0000320c02687981 */ /* 0x000164000c1e1520 */
.L_x_46:
[----:B------:R-:W-:Y:S05]  /*2c10*/  BSYNC B0 ;  /* 0x0000000000007941 */ /* 0x000fea0003800000 */
.L_x_45:
        /* <DEDUP_REMOVED lines=9> */
.L_x_48:
[----:B------:R-:W-:Y:S05]  /*2cb0*/  BSYNC B0 ;  /* 0x0000000000007941 */ /* 0x000fea0003800000 */
.L_x_47:
        /* <DEDUP_REMOVED lines=9> */
.L_x_50:
[----:B------:R-:W-:Y:S05]  /*2d50*/  BSYNC B0 ;  /* 0x0000000000007941 */ /* 0x000fea0003800000 */
.L_x_49:
        /* <DEDUP_REMOVED lines=11> */
.L_x_52:
[----:B------:R-:W-:Y:S05]  /*2e10*/  BSYNC B0 ;  /* 0x0000000000007941 */ /* 0x000fea0003800000 */
.L_x_51:
        /* <DEDUP_REMOVED lines=11> */
.L_x_54:
[----:B------:R-:W-:Y:S05]  /*2ed0*/  BSYNC B0 ;  /* 0x0000000000007941 */ /* 0x000fea0003800000 */
.L_x_53:
        /* <DEDUP_REMOVED lines=9> */
.L_x_56:
[----:B------:R-:W-:Y:S05]  /*2f70*/  BSYNC B0 ;  /* 0x0000000000007941 */ /* 0x000fea0003800000 */
.L_x_55:
        /* <DEDUP_REMOVED lines=9> */
.L_x_58:
[----:B------:R-:W-:Y:S05]  /*3010*/  BSYNC B0 ;  /* 0x0000000000007941 */ /* 0x000fea0003800000 */
.L_x_57:
[----:B-----5:R-:W-:Y:S01]  /*3020*/  HADD2.F32 R21, -RZ, R104.H0_H0 ;  /* 0x20000068ff157230 */ /* 0x020fe20000004100 */
[----:B------:R-:W-:Y:S01]  /*3030*/  ISETP.GT.AND P5, PT, R88, 0x28, PT ;  /* 0x000000285800780c */ /* 0x000fe20003fa4270 */
[----:B------:R-:W-:Y:S03]  /*3040*/  BSSY B0, `(.L_x_59) ;  /* 0x0000009000007945 */ /* 0x000fe60003800000 */
[----:B------:R-:W-:-:S04]  /*3050*/  FMUL R20, R21, R90 ;  /* 0x0000005a15147220 */ /* 0x000fc80000400000 */
[----:B------:R-:W-:-:S05]  /*3060*/  FFMA R20, R75, R89, R20 ;  /* 0x000000594b147223 */ /* 0x000fca0000000014 */
[----:B------:R-:W-:-:S05]  /*3070*/  F2FP.F16.F32.PACK_AB R20, RZ, R20 ;  /* 0x00000014ff14723e */ /* 0x000fca00000000ff */
[----:B------:R1:W-:Y:S01]  /*3080*/  @P0 STG.E.U16 desc[UR12][R14.64+0x42], R20 ;  /* 0x000042140e000986 */ /* 0x0003e2000c10150c */
[----:B------:R-:W-:Y:S02]  /*3090*/  ISETP.GT.AND P0, PT, R0, RZ, P5 ;  /* 0x000000ff0000720c */ /* 0x000fe40002f04270 */
[----:B-1----:R-:W-:-:S11]  /*30a0*/  P2R R20, PR, RZ, 0x20 ;  /* 0x00000020ff147803 */ /* 0x002fd60000000000 */
[----:B------:R-:W-:Y:S05]  /*30b0*/  @!P0 BRA `(.L_x_60) ;  /* 0x0000000000048947 */ /* 0x000fea0003800000 */
[----:B------:R1:W5:Y:S02]  /*30c0*/  LDG.E.LTC128B.U16 R104, desc[UR12][R2.64+0x50] ;  /* 0x0000500c02687981 */ /* 0x000364000c1e1520 */
.L_x_60:
[----:B------:R-:W-:Y:S05]  /*30d0*/  BSYNC B0 ;  /* 0x0000000000007941 */ /* 0x000fea0003800000 */
.L_x_59:
        /* <DEDUP_REMOVED lines=11> */
.L_x_62:
[----:B------:R-:W-:Y:S05]  /*3190*/  BSYNC B0 ;  /* 0x0000000000007941 */ /* 0x000fea0003800000 */
.L_x_61:
        /* <DEDUP_REMOVED lines=9> */
.L_x_64:
[----:B------:R-:W-:Y:S05]  /*3230*/  BSYNC B0 ;  /* 0x0000000000007941 */ /* 0x000fea0003800000 */
.L_x_63:
        /* <DEDUP_REMOVED lines=9> */
.L_x_66:
[----:B------:R-:W-:Y:S05]  /*32d0*/  BSYNC B0 ;  /* 0x0000000000007941 */ /* 0x000fea0003800000 */
.L_x_65:
[----:B-----5:R-:W-:Y:S01]  /*32e0*/  HADD2.F32 R21, -RZ, R104.H0_H0 ;  /* 0x20000068ff157230 */ /* 0x020fe20000004100 */
[----:B------:R-:W-:Y:S01]  /*32f0*/  ISETP.GT.AND P3, PT, R88, 0x30, PT ;  /* 0x000000305800780c */ /* 0x000fe20003f64270 */
[----:B------:R-:W-:Y:S03]  /*3300*/  BSSY B0, `(.L_x_67) ;  /* 0x0000008000007945 */ /* 0x000fe60003800000 */
[----:B------:R-:W-:-:S04]  /*3310*/  FMUL R20, R21, R90 ;  /* 0x0000005a15147220 */ /* 0x000fc80000400000 */
[----:B------:R-:W-:-:S05]  /*3320*/  FFMA R20, R79, R89, R20 ;  /* 0x000000594f147223 */ /* 0x000fca0000000014 */
[----:B------:R-:W-:-:S05]  /*3330*/  F2FP.F16.F32.PACK_AB R20, RZ, R20 ;  /* 0x00000014ff14723e */ /* 0x000fca00000000ff */
[----:B------:R0:W-:Y:S01]  /*3340*/  @P0 STG.E.U16 desc[UR12][R14.64+0x52], R20 ;  /* 0x000052140e000986 */ /* 0x0001e2000c10150c */
[----:B------:R-:W-:-:S13]  /*3350*/  ISETP.GT.AND P0, PT, R0, RZ, P3 ;  /* 0x000000ff0000720c */ /* 0x000fda0001f04270 */
[----:B0-----:R-:W-:Y:S05]  /*3360*/  @!P0 BRA `(.L_x_68) ;  /* 0x0000000000048947 */ /* 0x001fea0003800000 */
[----:B------:R0:W5:Y:S02]  /*3370*/  LDG.E.LTC128B.U16 R104, desc[UR12][R2.64+0x60] ;  /* 0x0000600c02687981 */ /* 0x000164000c1e1520 */
.L_x_68:
[----:B------:R-:W-:Y:S05]  /*3380*/  BSYNC B0 ;  /* 0x0000000000007941 */ /* 0x000fea0003800000 */
.L_x_67:
        /* <DEDUP_REMOVED lines=10> */
.L_x_70:
[----:B------:R-:W-:Y:S05]  /*3430*/  BSYNC B0 ;  /* 0x0000000000007941 */ /* 0x000fea0003800000 */
.L_x_69:
        /* <DEDUP_REMOVED lines=9> */
.L_x_72:
[----:B------:R-:W-:Y:S05]  /*34d0*/  BSYNC B0 ;  /* 0x0000000000007941 */ /* 0x000fea0003800000 */
.L_x_71:
        /* <DEDUP_REMOVED lines=9> */
.L_x_74:
[----:B------:R-:W-:Y:S05]  /*3570*/  BSYNC B0 ;  /* 0x0000000000007941 */ /* 0x000fea0003800000 */
.L_x_73:
        /* <DEDUP_REMOVED lines=10> */
.L_x_76:
[----:B------:R-:W-:Y:S05]  /*3620*/  BSYNC B0 ;  /* 0x0000000000007941 */ /* 0x000fea0003800000 */
.L_x_75:
[----:B-----5:R-:W-:Y:S01]  /*3630*/  HADD2.F32 R21, -RZ, R104.H0_H0 ;  /* 0x20000068ff157230 */ /* 0x020fe20000004100 */
[----:B------:R-:W-:Y:S04]  /*3640*/  BSSY B0, `(.L_x_77) ;  /* 0x000000f000007945 */ /* 0x000fe80003800000 */
[----:B------:R-:W-:-:S04]  /*3650*/  FMUL R21, R21, R90 ;  /* 0x0000005a15157220 */ /* 0x000fc80000400000 */
[----:B------:R-:W-:-:S05]  /*3660*/  FFMA R21, R84, R89, R21 ;  /* 0x0000005954157223 */ /* 0x000fca0000000015 */
[----:B------:R-:W-:-:S05]  /*3670*/  F2FP.F16.F32.PACK_AB R21, RZ, R21 ;  /* 0x00000015ff15723e */ /* 0x000fca00000000ff */
[----:B------:R1:W-:Y:S01]  /*3680*/  @P0 STG.E.U16 desc[UR12][R4.64+0x70], R21 ;  /* 0x0000701504000986 */ /* 0x0003e2000c10150c */
[----:B------:R-:W-:-:S05]  /*3690*/  IADD3 R22, P0, R95, R14, RZ ;  /* 0x0000000e5f167210 */ /* 0x000fca0007f1e0ff */
[----:B------:R-:W-:Y:S01]  /*36a0*/  IMAD.X R23, R93, 0x1, R15, P0 ;  /* 0x000000015d177824 */ /* 0x000fe200000e060f */
[----:B------:R-:W-:-:S05]  /*36b0*/  IADD3 R62, P0, R95, R14, RZ ;  /* 0x0000000e5f3e7210 */ /* 0x000fca0007f1e0ff */
[----:B------:R-:W-:Y:S01]  /*36c0*/  IMAD.X R63, R93, 0x1, R15, P0 ;  /* 0x000000015d3f7824 */ /* 0x000fe200000e060f */
[----:B------:R-:W-:-:S05]  /*36d0*/  IADD3 R20, P0, R95, R4, RZ ;  /* 0x000000045f147210 */ /* 0x000fca0007f1e0ff */
[----:B-1----:R-:W-:Y:S01]  /*36e0*/  IMAD.X R21, R93, 0x1, R5, P0 ;  /* 0x000000015d157824 */ /* 0x002fe200000e0605 */
[----:B------:R-:W-:-:S04]  /*36f0*/  ISETP.GT.AND P0, PT, R88, 0x39, PT ;  /* 0x000000395800780c */ /* 0x000fc80003f04270 */
[----:B------:R-:W-:-:S13]  /*3700*/  ISETP.GT.AND P4, PT, R0, RZ, P0 ;  /* 0x000000ff0000720c */ /* 0x000fda0000784270 */
[----:B------:R-:W-:Y:S05]  /*3710*/  @!P4 BRA `(.L_x_78) ;  /* 0x000000000004c947 */ /* 0x000fea0003800000 */
[----:B------:R1:W5:Y:S02]  /*3720*/  LDG.E.LTC128B.U16 R104, desc[UR12][R2.64+0x72] ;  /* 0x0000720c02687981 */ /* 0x000364000c1e1520 */
.L_x_78:
[----:B------:R-:W-:Y:S05]  /*3730*/  BSYNC B0 ;  /* 0x0000000000007941 */ /* 0x000fea0003800000 */
.L_x_77:
[----:B01-345:R-:W-:Y:S01]  /*3740*/  HADD2.F32 R3, -RZ, R104.H0_H0 ;  /* 0x20000068ff037230 */ /* 0x03bfe20000004100 */
        /* <DEDUP_REMOVED lines=8> */
.L_x_80:
[----:B------:R-:W-:Y:S05]  /*37d0*/  BSYNC B0 ;  /* 0x0000000000007941 */ /* 0x000fea0003800000 */
.L_x_79:
[----:B-----5:R-:W-:Y:S01]  /*37e0*/  HADD2.F32 R3, -RZ, R104.H0_H0 ;  /* 0x20000068ff037230 */ /* 0x020fe20000004100 */
[----:B------:R-:W-:Y:S04]  /*37f0*/  BSSY B0, `(.L_x_81) ;  /* 0x0000008000007945 */ /* 0x000fe80003800000 */
[----:B------:R-:W-:-:S04]  /*3800*/  FMUL R3, R3, R90 ;  /* 0x0000005a03037220 */ /* 0x000fc80000400000 */
[----:B------:R-:W-:-:S05]  /*3810*/  FFMA R3, R86, R89, R3 ;  /* 0x0000005956037223 */ /* 0x000fca0000000003 */
[----:B------:R-:W-:-:S05]  /*3820*/  F2FP.F16.F32.PACK_AB R3, RZ, R3 ;  /* 0x00000003ff03723e */ /* 0x000fca00000000ff */
[----:B------:R1:W-:Y:S01]  /*3830*/  @P4 STG.E.U16 desc[UR12][R14.64+0x70], R3 ;  /* 0x000070030e004986 */ /* 0x0003e2000c10150c */
[----:B------:R-:W-:-:S13]  /*3840*/  ISETP.GT.AND P4, PT, R0, 0x8, P0 ;  /* 0x000000080000780c */ /* 0x000fda0000784270 */
[----:B-1----:R-:W-:Y:S05]  /*3850*/  @!P4 BRA `(.L_x_82) ;  /* 0x000000000004c947 */ /* 0x002fea0003800000 */
[----:B------:R1:W5:Y:S02]  /*3860*/  LDG.E.LTC128B.U16 R104, desc[UR12][R10.64+0x72] ;  /* 0x0000720c0a687981 */ /* 0x000364000c1e1520 */
.L_x_82:
[----:B------:R-:W-:Y:S05]  /*3870*/  BSYNC B0 ;  /* 0x0000000000007941 */ /* 0x000fea0003800000 */
.L_x_81:
[----:B-----5:R-:W-:-:S05]  /*3880*/  HADD2.F32 R3, -RZ, R104.H0_H0 ;  /* 0x20000068ff037230 */ /* 0x020fca0000004100 */
[----:B------:R-:W-:-:S04]  /*3890*/  FMUL R2, R3, R90 ;  /* 0x0000005a03027220 */ /* 0x000fc80000400000 */
[----:B------:R-:W-:-:S05]  /*38a0*/  FFMA R2, R87, R89, R2 ;  /* 0x0000005957027223 */ /* 0x000fca0000000002 */
[----:B------:R-:W-:-:S05]  /*38b0*/  F2FP.F16.F32.PACK_AB R2, RZ, R2 ;  /* 0x00000002ff02723e */ /* 0x000fca00000000ff */
[----:B------:R3:W-:Y:S01]  /*38c0*/  @P4 STG.E.U16 desc[UR12][R14.64+0x72], R2 ;  /* 0x000072020e004986 */ /* 0x0007e2000c10150c */
[----:B------:R-:W-:-:S13]  /*38d0*/  ISETP.GT.AND P4, PT, R0, 0x40, P6 ;  /* 0x000000400000780c */ /* 0x000fda0003784270 */
[----:B------:R-:W4:Y:S01]  /*38e0*/  @P4 LDG.E.LTC128B.U16 R104, desc[UR12][R18.64] ;  /* 0x0000000c12684981 */ /* 0x000f22000c1e1520 */
[----:B------:R-:W-:Y:S01]  /*38f0*/  BSSY B0, `(.L_x_83) ;  /* 0x000000a000007945 */ /* 0x000fe20003800000 */
[----:B----4-:R-:W-:-:S05]  /*3900*/  HADD2.F32 R3, -RZ, R104.H0_H0 ;  /* 0x20000068ff037230 */ /* 0x010fca0000004100 */
[----:B------:R-:W-:-:S04]  /*3910*/  FMUL R3, R3, R90 ;  /* 0x0000005a03037220 */ /* 0x000fc80000400000 */
[----:B------:R-:W-:-:S05]  /*3920*/  FFMA R3, R24, R89, R3 ;  /* 0x0000005918037223 */ /* 0x000fca0000000003 */
[----:B------:R-:W-:-:S05]  /*3930*/  F2FP.F16.F32.PACK_AB R3, RZ, R3 ;  /* 0x00000003ff03723e */ /* 0x000fca00000000ff */
[----:B------:R3:W-:Y:S01]  /*3940*/  @P4 STG.E.U16 desc[UR12][R20.64], R3 ;  /* 0x0000000314004986 */ /* 0x0007e2000c10150c */
[----:B------:R-:W-:-:S04]  /*3950*/  ISETP.NE.AND P4, PT, R56, RZ, PT ;  /* 0x000000ff3800720c */ /* 0x000fc80003f85270 */
[----:B------:R-:W-:-:S13]  /*3960*/  ISETP.GT.AND P4, PT, R0, 0x40, P4 ;  /* 0x000000400000780c */ /* 0x000fda0002784270 */
[----:B---3--:R-:W-:Y:S05]  /*3970*/  @!P4 BRA `(.L_x_84) ;  /* 0x000000000004c947 */ /* 0x008fea0003800000 */
[----:B------:R3:W5:Y:S02]  /*3980*/  LDG.E.LTC128B.U16 R104, desc[UR12][R16.64+0x2] ;  /* 0x0000020c10687981 */ /* 0x000764000c1e1520 */
.L_x_84:
[----:B------:R-:W-:Y:S05]  /*3990*/  BSYNC B0 ;  /* 0x0000000000007941 */ /* 0x000fea0003800000 */
.L_x_83:
[----:B-----5:R-:W-:Y:S01]  /*39a0*/  HADD2.F32 R3, -RZ, R104.H0_H0 ;  /* 0x20000068ff037230 */ /* 0x020fe20000004100 */
[----:B------:R-:W-:Y:S01]  /*39b0*/  ISETP.GT.AND P6, PT, R0, 0x48, P6 ;  /* 0x000000480000780c */ /* 0x000fe200037c4270 */
[----:B------:R-:W-:Y:S03]  /*39c0*/  BSSY B0, `(.L_x_85) ;  /* 0x000000a000007945 */ /* 0x000fe60003800000 */
[----:B------:R-:W-:Y:S01]  /*39d0*/  FMUL R2, R3, R90 ;  /* 0x0000005a03027220 */ /* 0x000fe20000400000 */
[----:B------:R-:W-:-:S03]  /*39e0*/  @P4 IMAD.MOV.U32 R3, RZ, RZ, R21 ;  /* 0x000000ffff034224 */ /* 0x000fc600078e0015 */
[----:B------:R-:W-:-:S05]  /*39f0*/  FFMA R2, R25, R89, R2 ;  /* 0x0000005919027223 */ /* 0x000fca0000000002 */
[----:B------:R-:W-:-:S04]  /*3a00*/  F2FP.F16.F32.PACK_AB R2, RZ, R2 ;  /* 0x00000002ff02723e */ /* 0x000fc800000000ff */
[----:B------:R-:W-:Y:S01]  /*3a10*/  PRMT R4, R2, 0x7610, R4 ;  /* 0x0000761002047816 */ /* 0x000fe20000000004 */
[----:B------:R-:W-:-:S05]  /*3a20*/  @P4 IMAD.MOV.U32 R2, RZ, RZ, R20 ;  /* 0x000000ffff024224 */ /* 0x000fca00078e0014 */
[----:B------:R4:W-:Y:S01]  /*3a30*/  @P4 STG.E.U16 desc[UR12][R2.64+0x2], R4 ;  /* 0x0000020402004986 */ /* 0x0009e2000c10150c */
[----:B------:R-:W-:Y:S05]  /*3a40*/  @!P6 BRA `(.L_x_86) ;  /* 0x000000000004e947 */ /* 0x000fea0003800000 */
[----:B------:R0:W5:Y:S02]  /*3a50*/  LDG.E.LTC128B.U16 R104, desc[UR12][R8.64] ;  /* 0x0000000c08687981 */ /* 0x000164000c1e1520 */
.L_x_86:
[----:B------:R-:W-:Y:S05]  /*3a60*/  BSYNC B0 ;  /* 0x0000000000007941 */ /* 0x000fea0003800000 */
.L_x_85:
[----:B----45:R-:W-:Y:S01]  /*3a70*/  HADD2.F32 R3, -RZ, R104.H0_H0 ;  /* 0x20000068ff037230 */ /* 0x030fe20000004100 */
[----:B------:R-:W-:Y:S01]  /*3a80*/  ISETP.NE.AND P4, PT, R56, RZ, PT ;  /* 0x000000ff3800720c */ /* 0x000fe20003f85270 */
[----:B------:R-:W-:Y:S03]  /*3a90*/  BSSY B0, `(.L_x_87) ;  /* 0x0000008000007945 */ /* 0x000fe60003800000 */
[----:B------:R-:W-:Y:S01]  /*3aa0*/  FMUL R3, R3, R90 ;  /* 0x0000005a03037220 */ /* 0x000fe20000400000 */
[----:B------:R-:W-:-:S03]  /*3ab0*/  ISETP.GT.AND P4, PT, R0, 0x48, P4 ;  /* 0x000000480000780c */ /* 0x000fc60002784270 */
[----:B------:R-:W-:-:S05]  /*3ac0*/  FFMA R3, R26, R89, R3 ;  /* 0x000000591a037223 */ /* 0x000fca0000000003 */
[----:B------:R-:W-:-:S05]  /*3ad0*/  F2FP.F16.F32.PACK_AB R3, RZ, R3 ;  /* 0x00000003ff03723e */ /* 0x000fca00000000ff */
[----:B------:R4:W-:Y:S01]  /*3ae0*/  @P6 STG.E.U16 desc[UR12][R22.64], R3 ;  /* 0x0000000316006986 */ /* 0x0009e2000c10150c */
[----:B------:R-:W-:Y:S05]  /*3af0*/  @!P4 BRA `(.L_x_88) ;  /* 0x000000000004c947 */ /* 0x000fea0003800000 */
[----:B------:R0:W5:Y:S02]  /*3b00*/  LDG.E.LTC128B.U16 R104, desc[UR12][R6.64+0x2] ;  /* 0x0000020c06687981 */ /* 0x000164000c1e1520 */
.L_x_88:
[----:B------:R-:W-:Y:S05]  /*3b10*/  BSYNC B0 ;  /* 0x0000000000007941 */ /* 0x000fea0003800000 */
.L_x_87:
[----:B----45:R-:W-:Y:S01]  /*3b20*/  HADD2.F32 R3, -RZ, R104.H0_H0 ;  /* 0x20000068ff037230 */ /* 0x030fe20000004100 */
[----:B------:R-:W-:Y:S01]  /*3b30*/  ISETP.NE.AND P6, PT, R58, RZ, PT ;  /* 0x000000ff3a00720c */ /* 0x000fe20003fc5270 */
[----:B------:R-:W-:Y:S03]  /*3b40*/  BSSY B0, `(.L_x_89) ;  /* 0x0000008000007945 */ /* 0x000fe60003800000 */
[----:B------:R-:W-:-:S04]  /*3b50*/  FMUL R2, R3, R90 ;  /* 0x0000005a03027220 */ /* 0x000fc80000400000 */
[----:B------:R-:W-:-:S05]  /*3b60*/  FFMA R2, R27, R89, R2 ;  /* 0x000000591b027223 */ /* 0x000fca0000000002 */
[----:B------:R-:W-:-:S05]  /*3b70*/  F2FP.F16.F32.PACK_AB R2, RZ, R2 ;  /* 0x00000002ff02723e */ /* 0x000fca00000000ff */
[----:B------:R4:W-:Y:S01]  /*3b80*/  @P4 STG.E.U16 desc[UR12][R62.64+0x2], R2 ;  /* 0x000002023e004986 */ /* 0x0009e2000c10150c */
[----:B------:R-:W-:-:S13]  /*3b90*/  ISETP.GT.AND P4, PT, R0, 0x40, P6 ;  /* 0x000000400000780c */ /* 0x000fda0003784270 */
[----:B----4-:R-:W-:Y:S05]  /*3ba0*/  @!P4 BRA `(.L_x_90) ;  /* 0x000000000004c947 */ /* 0x010fea0003800000 */
[----:B------:R4:W5:Y:S02]  /*3bb0*/  LDG.E.LTC128B.U16 R104, desc[UR12][R16.64+0x10] ;  /* 0x0000100c10687981 */ /* 0x000964000c1e1520 */
.L_x_90:
[----:B------:R-:W-:Y:S05]  /*3bc0*/  BSYNC B0 ;  /* 0x0000000000007941 */ /* 0x000fea0003800000 */
.L_x_89:
[----:B-----5:R-:W-:Y:S01]  /*3bd0*/  HADD2.F32 R3, -RZ, R104.H0_H0 ;  /* 0x20000068ff037230 */ /* 0x020fe20000004100 */
[----:B------:R-:W-:Y:S01]  /*3be0*/  ISETP.NE.AND P6, PT, R60, RZ, PT ;  /* 0x000000ff3c00720c */ /* 0x000fe20003fc5270 */
[----:B------:R-:W-:Y:S01]  /*3bf0*/  @P4 IMAD.MOV.U32 R2, RZ, RZ, R20 ;  /* 0x000000ffff024224 */ /* 0x000fe200078e0014 */
[----:B------:R-:W-:Y:S02]  /*3c00*/  BSSY B0, `(.L_x_91) ;  /* 0x000000a000007945 */ /* 0x000fe40003800000 */
[----:B------:R-:W-:-:S04]  /*3c10*/  FMUL R3, R3, R90 ;  /* 0x0000005a03037220 */ /* 0x000fc80000400000 */
[----:B------:R-:W-:-:S05]  /*3c20*/  FFMA R3, R28, R89, R3 ;  /* 0x000000591c037223 */ /* 0x000fca0000000003 */
[----:B------:R-:W-:-:S04]  /*3c30*/  F2FP.F16.F32.PACK_AB R3, RZ, R3 ;  /* 0x00000003ff03723e */ /* 0x000fc800000000ff */
[----:B------:R-:W-:Y:S01]  /*3c40*/  PRMT R4, R3, 0x7610, R4 ;  /* 0x0000761003047816 */ /* 0x000fe20000000004 */
[----:B------:R-:W-:-:S05]  /*3c50*/  @P4 IMAD.MOV.U32 R3, RZ, RZ, R21 ;  /* 0x000000ffff034224 */ /* 0x000fca00078e0015 */
[----:B------:R0:W-:Y:S01]  /*3c60*/  @P4 STG.E.U16 desc[UR12][R2.64+0x10], R4 ;  /* 0x0000100402004986 */ /* 0x0001e2000c10150c */
[----:B------:R-:W-:-:S13]  /*3c70*/  ISETP.GT.AND P4, PT, R0, 0x40, P6 ;  /* 0x000000400000780c */ /* 0x000fda0003784270 */
[----:B0-----:R-:W-:Y:S05]  /*3c80*/  @!P4 BRA `(.L_x_92) ;  /* 0x000000000004c947 */ /* 0x001fea0003800000 */
[----:B------:R0:W5:Y:S02]  /*3c90*/  LDG.E.LTC128B.U16 R104, desc[UR12][R16.64+0x12] ;  /* 0x0000120c10687981 */ /* 0x000164000c1e1520 */
.L_x_92:
[----:B------:R-:W-:Y:S05]  /*3ca0*/  BSYNC B0 ;  /* 0x0000000000007941 */ /* 0x000fea0003800000 */
.L_x_91:
[----:B-----5:R-:W-:Y:S01]  /*3cb0*/  HADD2.F32 R3, -RZ, R104.H0_H0 ;  /* 0x20000068ff037230 */ /* 0x020fe20000004100 */
[----:B------:R-:W-:Y:S04]  /*3cc0*/  BSSY B0, `(.L_x_93) ;  /* 0x000000c000007945 */ /* 0x000fe80003800000 */
[----:B------:R-:W-:Y:S01]  /*3cd0*/  FMUL R2, R3, R90 ;  /* 0x0000005a03027220 */ /* 0x000fe20000400000 */
[----:B------:R-:W-:-:S03]  /*3ce0*/  @P4 IMAD.MOV.U32 R3, RZ, RZ, R21 ;  /* 0x000000ffff034224 */ /* 0x000fc600078e0015 */
[----:B------:R-:W-:-:S05]  /*3cf0*/  FFMA R2, R29, R89, R2 ;  /* 0x000000591d027223 */ /* 0x000fca0000000002 */
[----:B------:R-:W-:-:S04]  /*3d00*/  F2FP.F16.F32.PACK_AB R2, RZ, R2 ;  /* 0x00000002ff02723e */ /* 0x000fc800000000ff */
[----:B------:R-:W-:Y:S01]  /*3d10*/  PRMT R4, R2, 0x7610, R4 ;  /* 0x0000761002047816 */ /* 0x000fe20000000004 */
[----:B------:R-:W-:-:S05]  /*3d20*/  @P4 IMAD.MOV.U32 R2, RZ, RZ, R20 ;  /* 0x000000ffff024224 */ /* 0x000fca00078e0014 */
[----:B------:R0:W-:Y:S01]  /*3d30*/  @P4 STG.E.U16 desc[UR12][R2.64+0x12], R4 ;  /* 0x0000120402004986 */ /* 0x0001e2000c10150c */
[----:B------:R-:W-:-:S04]  /*3d40*/  ISETP.NE.AND P4, PT, R58, RZ, PT ;  /* 0x000000ff3a00720c */ /* 0x000fc80003f85270 */
[----:B------:R-:W-:-:S13]  /*3d50*/  ISETP.GT.AND P4, PT, R0, 0x48, P4 ;  /* 0x000000480000780c */ /* 0x000fda0002784270 */
[----:B0-----:R-:W-:Y:S05]  /*3d60*/  @!P4 BRA `(.L_x_94) ;  /* 0x000000000004c947 */ /* 0x001fea0003800000 */
[----:B------:R0:W5:Y:S02]  /*3d70*/  LDG.E.LTC128B.U16 R104, desc[UR12][R6.64+0x10] ;  /* 0x0000100c06687981 */ /* 0x000164000c1e1520 */
.L_x_94:
[----:B------:R-:W-:Y:S05]  /*3d80*/  BSYNC B0 ;  /* 0x0000000000007941 */ /* 0x000fea0003800000 */
.L_x_93:
        /* <DEDUP_REMOVED lines=9> */
.L_x_96:
[----:B------:R-:W-:Y:S05]  /*3e20*/  BSYNC B0 ;  /* 0x0000000000007941 */ /* 0x000fea0003800000 */
.L_x_95:
[----:B-----5:R-:W-:Y:S01]  /*3e30*/  HADD2.F32 R3, -RZ, R104.H0_H0 ;  /* 0x20000068ff037230 */ /* 0x020fe20000004100 */
[----:B------:R-:W-:Y:S01]  /*3e40*/  ISETP.NE.AND P6, PT, R57, RZ, PT ;  /* 0x000000ff3900720c */ /* 0x000fe20003fc5270 */
        /* <DEDUP_REMOVED lines=11> */
.L_x_98:
[----:B------:R-:W-:Y:S05]  /*3f00*/  BSYNC B0 ;  /* 0x0000000000007941 */ /* 0x000fea0003800000 */
.L_x_97:
        /* <DEDUP_REMOVED lines=13> */
.L_x_100:
[----:B------:R-:W-:Y:S05]  /*3fe0*/  BSYNC B0 ;  /* 0x0000000000007941 */ /* 0x000fea0003800000 */
.L_x_99:
        /* <DEDUP_REMOVED lines=13> */
.L_x_102:
[----:B------:R-:W-:Y:S05]  /*40c0*/  BSYNC B0 ;  /* 0x0000000000007941 */ /* 0x000fea0003800000 */
.L_x_101:
[----:B-----5:R-:W-:Y:S01]  /*40d0*/  HADD2.F32 R3, -RZ, R104.H0_H0 ;  /* 0x20000068ff037230 */ /* 0x020fe20000004100 */
[----:B------:R-:W-:Y:S01]  /*40e0*/  BSSY B0, `(.L_x_103) ;  /* 0x000000b000007945 */ /* 0x000fe20003800000 */
[----:B------:R-:W-:-:S03]  /*40f0*/  @P4 IMAD.MOV.U32 R2, RZ, RZ, R12 ;  /* 0x000000ffff024224 */ /* 0x000fc600078e000c */
        /* <DEDUP_REMOVED lines=9> */
.L_x_104:
[----:B------:R-:W-:Y:S05]  /*4190*/  BSYNC B0 ;  /* 0x0000000000007941 */ /* 0x000fea0003800000 */
.L_x_103:
        /* <DEDUP_REMOVED lines=13> */
.L_x_106:
[----:B------:R-:W-:Y:S05]  /*4270*/  BSYNC B0 ;  /* 0x0000000000007941 */ /* 0x000fea0003800000 */
.L_x_105:
        /* <DEDUP_REMOVED lines=13> */
.L_x_108:
[----:B------:R-:W-:Y:S05]  /*4350*/  BSYNC B0 ;  /* 0x0000000000007941 */ /* 0x000fea0003800000 */
.L_x_107:
        /* <DEDUP_REMOVED lines=13> */
.L_x_110:
[----:B------:R-:W-:Y:S05]  /*4430*/  BSYNC B0 ;  /* 0x0000000000007941 */ /* 0x000fea0003800000 */
.L_x_109:
        /* <DEDUP_REMOVED lines=12> */
.L_x_112:
[----:B------:R-:W-:Y:S05]  /*4500*/  BSYNC B0 ;  /* 0x0000000000007941 */ /* 0x000fea0003800000 */
.L_x_111:
        /* <DEDUP_REMOVED lines=13> */
.L_x_114:
[----:B------:R-:W-:Y:S05]  /*45e0*/  BSYNC B0 ;  /* 0x0000000000007941 */ /* 0x000fea0003800000 */
.L_x_113:
        /* <DEDUP_REMOVED lines=13> */
.L_x_116:
[----:B------:R-:W-:Y:S05]  /*46c0*/  BSYNC B0 ;  /* 0x0000000000007941 */ /* 0x000fea0003800000 */
.L_x_115:
        /* <DEDUP_REMOVED lines=13> */
.L_x_118:
[----:B------:R-:W-:Y:S05]  /*47a0*/  BSYNC B0 ;  /* 0x0000000000007941 */ /* 0x000fea0003800000 */
.L_x_117:
        /* <DEDUP_REMOVED lines=12> */
.L_x_120:
[----:B------:R-:W-:Y:S05]  /*4870*/  BSYNC B0 ;  /* 0x0000000000007941 */ /* 0x000fea0003800000 */
.L_x_119:
        /* <DEDUP_REMOVED lines=12> */
.L_x_122:
[----:B------:R-:W-:Y:S05]  /*4940*/  BSYNC B0 ;  /* 0x0000000000007941 */ /* 0x000fea0003800000 */
.L_x_121:
        /* <DEDUP_REMOVED lines=13> */
.L_x_124:
[----:B------:R-:W-:Y:S05]  /*4a20*/  BSYNC B0 ;  /* 0x0000000000007941 */ /* 0x000fea0003800000 */
.L_x_123:
        /* <DEDUP_REMOVED lines=12> */
.L_x_126:
[----:B------:R-:W-:Y:S05]  /*4af0*/  BSYNC B0 ;  /* 0x0000000000007941 */ /* 0x000fea0003800000 */
.L_x_125:
[----:B0----5:R-:W-:Y:S01]  /*4b00*/  HADD2.F32 R3, -RZ, R104.H0_H0 ;  /* 0x20000068ff037230 */ /* 0x021fe20000004100 */
[----:B------:R-:W-:Y:S01]  /*4b10*/  ISETP.GT.AND P4, PT, R0, 0x48, P6 ;  /* 0x000000480000780c */ /* 0x000fe20003784270 */
        /* <DEDUP_REMOVED lines=8> */
[----:B------:R-:W-:Y:S05]  /*4ba0*/  @!P4 BRA `(.L_x_128) ;  /* 0x000000000004c947 */ /* 0x000fea0003800000 */
[----:B------:R0:W5:Y:S02]  /*4bb0*/  LDG.E.LTC128B.U16 R104, desc[UR12][R6.64+0x52] ;  /* 0x0000520c06687981 */ /* 0x000164000c1e1520 */
.L_x_128:
[----:B------:R-:W-:Y:S05]  /*4bc0*/  BSYNC B0 ;  /* 0x0000000000007941 */ /* 0x000fea0003800000 */
.L_x_127:
[----:B0----5:R-:W-:Y:S01]  /*4bd0*/  HADD2.F32 R3, -RZ, R104.H0_H0 ;  /* 0x20000068ff037230 */ /* 0x021fe20000004100 */
        /* <DEDUP_REMOVED lines=11> */
.L_x_130:
[----:B------:R-:W-:Y:S05]  /*4c90*/  BSYNC B0 ;  /* 0x0000000000007941 */ /* 0x000fea0003800000 */
.L_x_129:
        /* <DEDUP_REMOVED lines=12> */
.L_x_132:
[----:B------:R-:W-:Y:S05]  /*4d60*/  BSYNC B0 ;  /* 0x0000000000007941 */ /* 0x000fea0003800000 */
.L_x_131:
        /* <DEDUP_REMOVED lines=12> */
.L_x_134:
[----:B------:R-:W-:Y:S05]  /*4e30*/  BSYNC B0 ;  /* 0x0000000000007941 */ /* 0x000fea0003800000 */
.L_x_133:
        /* <DEDUP_REMOVED lines=12> */
.L_x_136:
[----:B------:R-:W-:Y:S05]  /*4f00*/  BSYNC B0 ;  /* 0x0000000000007941 */ /* 0x000fea0003800000 */
.L_x_135:
        /* <DEDUP_REMOVED lines=12> */
.L_x_138:
[----:B------:R-:W-:Y:S05]  /*4fd0*/  BSYNC B0 ;  /* 0x0000000000007941 */ /* 0x000fea0003800000 */
.L_x_137:
        /* <DEDUP_REMOVED lines=12> */
.L_x_140:
[----:B------:R-:W-:Y:S05]  /*50a0*/  BSYNC B0 ;  /* 0x0000000000007941 */ /* 0x000fea0003800000 */
.L_x_139:
[----:B0----5:R-:W-:Y:S01]  /*50b0*/  HADD2.F32 R3, -RZ, R104.H0_H0 ;  /* 0x20000068ff037230 */ /* 0x021fe20000004100 */
[----:B------:R-:W-:Y:S01]  /*50c0*/  ISETP.GT.AND P1, PT, R0, 0x48, P1 ;  /* 0x000000480000780c */ /* 0x000fe20000f24270 */
[----:B------:R-:W-:Y:S03]  /*50d0*/  BSSY B0, `(.L_x_141) ;  /* 0x0000007000007945 */ /* 0x000fe60003800000 */
[----:B------:R-:W-:-:S04]  /*50e0*/  FMUL R2, R3, R90 ;  /* 0x0000005a03027220 */ /* 0x000fc80000400000 */
[----:B------:R-:W-:-:S05]  /*50f0*/  FFMA R2, R53, R89, R2 ;  /* 0x0000005935027223 */ /* 0x000fca0000000002 */
[----:B------:R-:W-:-:S05]  /*5100*/  F2FP.F16.F32.PACK_AB R2, RZ, R2 ;  /* 0x00000002ff02723e */ /* 0x000fca00000000ff */
[----:B------:R0:W-:Y:S01]  /*5110*/  @P2 STG.E.U16 desc[UR12][R20.64+0x72], R2 ;  /* 0x0000720214002986 */ /* 0x0001e2000c10150c */
[----:B------:R-:W-:Y:S05]  /*5120*/  @!P1 BRA `(.L_x_142) ;  /* 0x0000000000049947 */ /* 0x000fea0003800000 */
[----:B------:R0:W5:Y:S02]  /*5130*/  LDG.E.LTC128B.U16 R104, desc[UR12][R6.64+0x70] ;  /* 0x0000700c06687981 */ /* 0x000164000c1e1520 */
.L_x_142:
[----:B------:R-:W-:Y:S05]  /*5140*/  BSYNC B0 ;  /* 0x0000000000007941 */ /* 0x000fea0003800000 */
.L_x_141:
[----:B-----5:R-:W-:Y:S01]  /*5150*/  HADD2.F32 R3, -RZ, R104.H0_H0 ;  /* 0x20000068ff037230 */ /* 0x020fe20000004100 */
[----:B------:R-:W-:Y:S01]  /*5160*/  ISETP.GT.AND P0, PT, R0, 0x48, P0 ;  /* 0x000000480000780c */ /* 0x000fe20000704270 */
[----:B0-----:R-:W-:Y:S01]  /*5170*/  @P1 IMAD.MOV.U32 R2, RZ, RZ, R12 ;  /* 0x000000ffff021224 */ /* 0x001fe200078e000c */
        /* <DEDUP_REMOVED lines=9> */
.L_x_144:
[----:B------:R-:W-:Y:S05]  /*5210*/  BSYNC B0 ;  /* 0x0000000000007941 */ /* 0x000fea0003800000 */
.L_x_143:
[----:B0----5:R-:W-:-:S05]  /*5220*/  HADD2.F32 R3, -RZ, R104.H0_H0 ;  /* 0x20000068ff037230 */ /* 0x021fca0000004100 */
[----:B------:R-:W-:-:S04]  /*5230*/  FMUL R90, R3, R90 ;  /* 0x0000005a035a7220 */ /* 0x000fc80000400000 */
[----:B------:R-:W-:Y:S01]  /*5240*/  FFMA R90, R55, R89, R90 ;  /* 0x00000059375a7223 */ /* 0x000fe2000000005a */
[----:B------:R-:W-:Y:S06]  /*5250*/  @!P0 EXIT ;  /* 0x000000000000894d */ /* 0x000fec0003800000 */
[----:B------:R-:W-:-:S05]  /*5260*/  F2FP.F16.F32.PACK_AB R90, RZ, R90 ;  /* 0x0000005aff5a723e */ /* 0x000fca00000000ff */
[----:B------:R-:W-:Y:S01]  /*5270*/  STG.E.U16 desc[UR12][R12.64+0x72], R90 ;  /* 0x0000725a0c007986 */ /* 0x000fe2000c10150c */
[----:B------:R-:W-:Y:S05]  /*5280*/  EXIT ;  /* 0x000000000000794d */ /* 0x000fea0003800000 */
.L_x_22:
[----:B------:R-:W-:Y:S01]  /*5290*/  ULDC.64 UR4, c[0x0][0x650] ;  /* 0x0001940000047ab9 */ /* 0x000fe20000000a00 */
[----:B------:R-:W-:Y:S01]  /*52a0*/  ISETP.GT.AND P2, PT, R88, 0x1, PT ;  /* 0x000000015800780c */ /* 0x000fe20003f44270 */
[-C--:B------:R-:W-:Y:S01]  /*52b0*/  FMUL R56, R56, R89.reuse ;  /* 0x0000005938387220 */ /* 0x080fe20000400000 */
[----:B------:R-:W-:Y:S01]  /*52c0*/  LEA R6, P1, R10, UR4, 0x1 ;  /* 0x000000040a067c11 */ /* 0x000fe2000f8208ff */
[C---:B------:R-:W-:Y:S02]  /*52d0*/  IMAD.SHL.U32 R13, R18.reuse, 0x10, RZ ;  /* 0x00000010120d7824 */ /* 0x040fe400078e00ff */
[-C--:B------:R-:W-:Y:S01]  /*52e0*/  FMUL R57, R57, R89.reuse ;  /* 0x0000005939397220 */ /* 0x080fe20000400000 */
[----:B------:R-:W-:Y:S01]  /*52f0*/  SHF.L.U64.HI R11, R18, 0x4, R19 ;  /* 0x00000004120b7819 */ /* 0x000fe20000010213 */
[-C--:B------:R-:W-:Y:S01]  /*5300*/  FMUL R58, R58, R89.reuse ;  /* 0x000000593a3a7220 */ /* 0x080fe20000400000 */
[----:B------:R-:W-:Y:S01]  /*5310*/  LEA.HI.X R7, R10, UR5, R3, 0x1, P1 ;  /* 0x000000050a077c11 */ /* 0x000fe200088f0c03 */
[-C--:B------:R-:W-:Y:S01]  /*5320*/  FMUL R59, R59, R89.reuse ;  /* 0x000000593b3b7220 */ /* 0x080fe20000400000 */
[----:B------:R-:W-:Y:S01]  /*5330*/  ISETP.GT.AND P1, PT, R0, RZ, P2 ;  /* 0x000000ff0000720c */ /* 0x000fe20001724270 */
[-C--:B------:R-:W-:Y:S01]  /*5340*/  FMUL R60, R60, R89.reuse ;  /* 0x000000593c3c7220 */ /* 0x080fe20000400000 */
[----:B------:R-:W-:Y:S01]  /*5350*/  F2FP.F16.F32.PACK_AB R56, RZ, R56 ;  /* 0x00000038ff38723e */ /* 0x000fe200000000ff */
[----:B------:R-:W-:Y:S01]  /*5360*/  FMUL R61, R61, R89 ;  /* 0x000000593d3d7220 */ /* 0x000fe20000400000 */
[----:B------:R-:W-:Y:S01]  /*5370*/  F2FP.F16.F32.PACK_AB R57, RZ, R57 ;  /* 0x00000039ff39723e */ /* 0x000fe200000000ff */
[----:B------:R-:W-:Y:S01]  /*5380*/  IMAD.SHL.U32 R9, R18, 0x80, RZ ;  /* 0x0000008012097824 */ /* 0x000fe200078e00ff */
[----:B------:R-:W-:Y:S01]  /*5390*/  ISETP.GT.AND P5, PT, R88, 0x8, PT ;  /* 0x000000085800780c */ /* 0x000fe20003fa4270 */
[----:B------:R-:W-:Y:S01]  /*53a0*/  @P0 STG.E.U16 desc[UR12][R6.64], R56 ;  /* 0x0000003806000986 */ /* 0x000fe2000c10150c */
[----:B------:R-:W-:Y:S01]  /*53b0*/  IADD3 R4, P0, R13, R6, RZ ;  /* 0x000000060d047210 */ /* 0x000fe20007f1e0ff */
[-C--:B------:R-:W-:Y:S01]  /*53c0*/  FMUL R62, R62, R89.reuse ;  /* 0x000000593e3e7220 */ /* 0x080fe20000400000 */
[----:B------:R-:W-:Y:S01]  /*53d0*/  ISETP.GT.AND P4, PT, R88, 0x9, PT ;  /* 0x000000095800780c */ /* 0x000fe20003f84270 */
[-C--:B------:R-:W-:Y:S01]  /*53e0*/  FMUL R63, R63, R89.reuse ;  /* 0x000000593f3f7220 */ /* 0x080fe20000400000 */
[C---:B------:R-:W-:Y:S01]  /*53f0*/  ISETP.GT.AND P3, PT, R0.reuse, 0x8, P6 ;  /* 0x000000080000780c */ /* 0x040fe20003764270 */
[----:B------:R-:W-:Y:S01]  /*5400*/  @P1 IMAD.MOV.U32 R2, RZ, RZ, R6 ;  /* 0x000000ffff021224 */ /* 0x000fe200078e0006 */
[C---:B------:R-:W-:Y:S01]  /*5410*/  ISETP.GT.AND P2, PT, R0.reuse, 0x8, P2 ;  /* 0x000000080000780c */ /* 0x040fe20001744270 */
[--C-:B------:R-:W-:Y:S01]  /*5420*/  @P1 IMAD.MOV.U32 R3, RZ, RZ, R7.reuse ;  /* 0x000000ffff031224 */ /* 0x100fe200078e0007 */
[----:B------:R-:W-:Y:S01]  /*5430*/  F2FP.F16.F32.PACK_AB R58, RZ, R58 ;  /* 0x0000003aff3a723e */ /* 0x000fe200000000ff */
[----:B------:R-:W-:Y:S01]  /*5440*/  IMAD.X R5, R11, 0x1, R7, P0 ;  /* 0x000000010b057824 */ /* 0x000fe200000e0607 */
[----:B------:R-:W-:Y:S01]  /*5450*/  ISETP.GT.AND P0, PT, R0, RZ, P5 ;  /* 0x000000ff0000720c */ /* 0x000fe20002f04270 */
[-C--:B------:R-:W-:Y:S01]  /*5460*/  FMUL R64, R64, R89.reuse ;  /* 0x0000005940407220 */ /* 0x080fe20000400000 */
[----:B------:R0:W-:Y:S01]  /*5470*/  @P1 STG.E.U16 desc[UR12][R2.64+0x2], R57 ;  /* 0x0000023902001986 */ /* 0x0001e2000c10150c */
[----:B------:R-:W-:Y:S01]  /*5480*/  ISETP.GT.AND P1, PT, R0, RZ, P4 ;  /* 0x000000ff0000720c */ /* 0x000fe20002724270 */
[----:B------:R-:W-:Y:S01]  /*5490*/  FMUL R65, R65, R89 ;  /* 0x0000005941417220 */ /* 0x000fe20000400000 */
[----:B------:R-:W-:Y:S01]  /*54a0*/  F2FP.F16.F32.PACK_AB R59, RZ, R59 ;  /* 0x0000003bff3b723e */ /* 0x000fe200000000ff */
[----:B------:R-:W-:Y:S01]  /*54b0*/  FMUL R66, R66, R89 ;  /* 0x0000005942427220 */ /* 0x000fe20000400000 */
[----:B------:R-:W-:Y:S01]  /*54c0*/  F2FP.F16.F32.PACK_AB R60, RZ, R60 ;  /* 0x0000003cff3c723e */ /* 0x000fe200000000ff */
[----:B------:R-:W-:Y:S01]  /*54d0*/  @P3 STG.E.U16 desc[UR12][R4.64], R58 ;  /* 0x0000003a04003986 */ /* 0x000fe2000c10150c */
[----:B------:R-:W-:Y:S01]  /*54e0*/  F2FP.F16.F32.PACK_AB R61, RZ, R61 ;  /* 0x0000003dff3d723e */ /* 0x000fe200000000ff */
[-C--:B------:R-:W-:Y:S01]  /*54f0*/  FMUL R67, R67, R89.reuse ;  /* 0x0000005943437220 */ /* 0x080fe20000400000 */
[----:B------:R-:W-:Y:S01]  /*5500*/  SHF.L.U64.HI R19, R18, 0x7, R19 ;  /* 0x0000000712137819 */ /* 0x000fe20000010213 */
[----:B------:R-:W-:Y:S01]  /*5510*/  @P2 STG.E.U16 desc[UR12][R4.64+0x2], R59 ;  /* 0x0000023b04002986 */ /* 0x000fe2000c10150c */
[----:B------:R-:W-:Y:S01]  /*5520*/  ISETP.GT.AND P2, PT, R0, 0x8, P5 ;  /* 0x000000080000780c */ /* 0x000fe20002f44270 */
[-C--:B------:R-:W-:Y:S01]  /*5530*/  FMUL R68, R68, R89.reuse ;  /* 0x0000005944447220 */ /* 0x080fe20000400000 */
[----:B------:R-:W-:Y:S01]  /*5540*/  ISETP.GT.AND P3, PT, R88, 0x10, PT ;  /* 0x000000105800780c */ /* 0x000fe20003f64270 */
[----:B------:R-:W-:Y:S01]  /*5550*/  @P0 STG.E.U16 desc[UR12][R6.64+0x10], R60 ;  /* 0x0000103c06000986 */ /* 0x000fe2000c10150c */
[----:B------:R-:W-:Y:S01]  /*5560*/  F2FP.F16.F32.PACK_AB R62, RZ, R62 ;  /* 0x0000003eff3e723e */ /* 0x000fe200000000ff */
[----:B------:R-:W-:Y:S01]  /*5570*/  FMUL R69, R69, R89 ;  /* 0x0000005945457220 */ /* 0x000fe20000400000 */
[----:B------:R-:W-:Y:S01]  /*5580*/  F2FP.F16.F32.PACK_AB R63, RZ, R63 ;  /* 0x0000003fff3f723e */ /* 0x000fe200000000ff */
[----:B------:R-:W-:Y:S01]  /*5590*/  @P1 STG.E.U16 desc[UR12][R6.64+0x12], R61 ;  /* 0x0000123d06001986 */ /* 0x000fe2000c10150c */
[----:B0-----:R-:W-:Y:S01]  /*55a0*/  IADD3 R2, P0, P1, R9, R6, R13 ;  /* 0x0000000609027210 */ /* 0x001fe2000791e00d */
[-C--:B------:R-:W-:Y:S01]  /*55b0*/  FMUL R70, R70, R89.reuse ;  /* 0x0000005946467220 */ /* 0x080fe20000400000 */
[----:B------:R-:W-:Y:S01]  /*55c0*/  F2FP.F16.F32.PACK_AB R64, RZ, R64 ;  /* 0x00000040ff40723e */ /* 0x000fe200000000ff */
[----:B------:R-:W-:Y:S01]  /*55d0*/  FMUL R71, R71, R89 ;  /* 0x0000005947477220 */ /* 0x000fe20000400000 */
[----:B------:R-:W-:Y:S01]  /*55e0*/  IADD3.X R3, R19, R7, R11, P0, P1 ;  /* 0x0000000713037210 */ /* 0x000fe200007e240b */
[----:B------:R-:W-:Y:S01]  /*55f0*/  @P2 STG.E.U16 desc[UR12][R4.64+0x10], R62 ;  /* 0x0000103e04002986 */ /* 0x000fe2000c10150c */
[----:B------:R-:W-:Y:S01]  /*5600*/  ISETP.GT.AND P1, PT, R0, 0x8, P4 ;  /* 0x000000080000780c */ /* 0x000fe20002724270 */
[-C--:B------:R-:W-:Y:S01]  /*5610*/  FMUL R72, R72, R89.reuse ;  /* 0x0000005948487220 */ /* 0x080fe20000400000 */
[----:B------:R-:W-:Y:S01]  /*5620*/  ISETP.GT.AND P0, PT, R0, RZ, P3 ;  /* 0x000000ff0000720c */ /* 0x000fe20001f04270 */
[-C--:B------:R-:W-:Y:S01]  /*5630*/  FMUL R73, R73, R89.reuse ;  /* 0x0000005949497220 */ /* 0x080fe20000400000 */
[----:B------:R-:W-:Y:S01]  /*5640*/  ISETP.GT.AND P2, PT, R88, 0x11, PT ;  /* 0x000000115800780c */ /* 0x000fe20003f44270 */
[----:B------:R-:W-:Y:S01]  /*5650*/  FMUL R74, R74, R89 ;  /* 0x000000594a4a7220 */ /* 0x000fe20000400000 */
[----:B------:R-:W-:Y:S01]  /*5660*/  F2FP.F16.F32.PACK_AB R65, RZ, R65 ;  /* 0x00000041ff41723e */ /* 0x000fe200000000ff */
[-C--:B------:R-:W-:Y:S01]  /*5670*/  FMUL R75, R75, R89.reuse ;  /* 0x000000594b4b7220 */ /* 0x080fe20000400000 */
[----:B------:R-:W-:Y:S01]  /*5680*/  F2FP.F16.F32.PACK_AB R66, RZ, R66 ;  /* 0x00000042ff42723e */ /* 0x000fe200000000ff */
[----:B------:R-:W-:Y:S01]  /*5690*/  FMUL R76, R76, R89 ;  /* 0x000000594c4c7220 */ /* 0x000fe20000400000 */
[----:B------:R-:W-:Y:S01]  /*56a0*/  F2FP.F16.F32.PACK_AB R67, RZ, R67 ;  /* 0x00000043ff43723e */ /* 0x000fe200000000ff */
[-C--:B------:R-:W-:Y:S01]  /*56b0*/  FMUL R77, R77, R89.reuse ;  /* 0x000000594d4d7220 */ /* 0x080fe20000400000 */
[----:B------:R-:W-:Y:S01]  /*56c0*/  F2FP.F16.F32.PACK_AB R68, RZ, R68 ;  /* 0x00000044ff44723e */ /* 0x000fe200000000ff */
[----:B------:R-:W-:Y:S01]  /*56d0*/  @P1 STG.E.U16 desc[UR12][R4.64+0x12], R63 ;  /* 0x0000123f04001986 */ /* 0x000fe2000c10150c */
[----:B------:R-:W-:Y:S01]  /*56e0*/  ISETP.GT.AND P1, PT, R88, 0x19, PT ;  /* 0x000000195800780c */ /* 0x000fe20003f24270 */
[----:B------:R-:W-:Y:S01]  /*56f0*/  FMUL R78, R78, R89 ;  /* 0x000000594e4e7220 */ /* 0x000fe20000400000 */
[----:B------:R-:W-:Y:S01]  /*5700*/  F2FP.F16.F32.PACK_AB R69, RZ, R69 ;  /* 0x00000045ff45723e */ /* 0x000fe200000000ff */
[----:B------:R-:W-:Y:S01]  /*5710*/  @P0 STG.E.U16 desc[UR12][R6.64+0x20], R64 ;  /* 0x0000204006000986 */ /* 0x000fe2000c10150c */
[----:B------:R-:W-:Y:S01]  /*5720*/  ISETP.GT.AND P0, PT, R0, RZ, P2 ;  /* 0x000000ff0000720c */ /* 0x000fe20001704270 */
[-C--:B------:R-:W-:Y:S01]  /*5730*/  FMUL R79, R79, R89.reuse ;  /* 0x000000594f4f7220 */ /* 0x080fe20000400000 */
[----:B------:R-:W-:Y:S01]  /*5740*/  F2FP.F16.F32.PACK_AB R70, RZ, R70 ;  /* 0x00000046ff46723e */ /* 0x000fe200000000ff */
        /* <DEDUP_REMOVED lines=10> */
[----:B------:R-:W-:Y:S01]  /*57f0*/  @P0 STG.E.U16 desc[UR12][R6.64+0x22], R65 ;  /* 0x0000224106000986 */ /* 0x000fe2000c10150c */
[----:B------:R-:W-:Y:S01]  /*5800*/  ISETP.GT.AND P0, PT, R0, 0x8, P3 ;  /* 0x000000080000780c */ /* 0x000fe20001f04270 */
[-C--:B------:R-:W-:Y:S01]  /*5810*/  FMUL R85, R85, R89.reuse ;  /* 0x0000005955557220 */ /* 0x080fe20000400000 */
[----:B------:R-:W-:Y:S01]  /*5820*/  ISETP.GT.AND P5, PT, R88, 0x28, PT ;  /* 0x000000285800780c */ /* 0x000fe20003fa4270 */
        /* <DEDUP_REMOVED lines=9> */
[----:B------:R-:W-:Y:S01]  /*58c0*/  ISETP.GT.AND P4, PT, R88, 0x30, PT ;  /* 0x000000305800780c */ /* 0x000fe20003f84270 */
[----:B------:R-:W-:Y:S01]  /*58d0*/  @P0 STG.E.U16 desc[UR12][R4.64+0x20], R66 ;  /* 0x0000204204000986 */ /* 0x000fe2000c10150c */
[----:B------:R-:W-:Y:S01]  /*58e0*/  ISETP.GT.AND P0, PT, R0, 0x8, P2 ;  /* 0x000000080000780c */ /* 0x000fe20001704270 */
[-C--:B------:R-:W-:Y:S01]  /*58f0*/  FMUL R27, R27, R89.reuse ;  /* 0x000000591b1b7220 */ /* 0x080fe20000400000 */
[----:B------:R-:W-:Y:S01]  /*5900*/  ISETP.GT.AND P2, PT, R88, 0x18, PT ;  /* 0x000000185800780c */ /* 0x000fe20003f44270 */
[-C--:B------:R-:W-:Y:S01]  /*5910*/  FMUL R28, R28, R89.reuse ;  /* 0x000000591c1c7220 */ /* 0x080fe20000400000 */
[----:B------:R-:W-:Y:S01]  /*5920*/  F2FP.F16.F32.PACK_AB R80, RZ, R80 ;  /* 0x00000050ff50723e */ /* 0x000fe200000000ff */
        /* <DEDUP_REMOVED lines=8> */
[----:B------:R-:W-:Y:S01]  /*59b0*/  @P0 STG.E.U16 desc[UR12][R4.64+0x22], R67 ;  /* 0x0000224304000986 */ /* 0x000fe2000c10150c */
[----:B------:R-:W-:Y:S01]  /*59c0*/  ISETP.GT.AND P0, PT, R0, RZ, P2 ;  /* 0x000000ff0000720c */ /* 0x000fe20001704270 */
[-C--:B------:R-:W-:Y:S01]  /*59d0*/  FMUL R33, R33, R89.reuse ;  /* 0x0000005921217220 */ /* 0x080fe20000400000 */
[----:B------:R-:W-:Y:S01]  /*59e0*/  F2FP.F16.F32.PACK_AB R84, RZ, R84 ;  /* 0x00000054ff54723e */ /* 0x000fe200000000ff */
[-C--:B------:R-:W-:Y:S01]  /*59f0*/  FMUL R34, R34, R89.reuse ;  /* 0x0000005922227220 */ /* 0x080fe20000400000 */
[----:B------:R-:W-:Y:S01]  /*5a00*/  P2R R14, PR, RZ, 0x20 ;  /* 0x00000020ff0e7803 */ /* 0x000fe20000000000 */
        /* <DEDUP_REMOVED lines=9> */
[----:B------:R-:W-:Y:S01]  /*5aa0*/  ISETP.GT.AND P0, PT, R0, RZ, P1 ;  /* 0x000000ff0000720c */ /* 0x000fe20000f04270 */
        /* <DEDUP_REMOVED lines=13> */
[----:B------:R-:W-:Y:S01]  /*5b80*/  ISETP.GT.AND P0, PT, R0, 0x8, P2 ;  /* 0x000000080000780c */ /* 0x000fe20001704270 */
        /* <DEDUP_REMOVED lines=23> */
[----:B------:R-:W-:-:S02]  /*5d00*/  F2FP.F16.F32.PACK_AB R39, RZ, R39 ;  /* 0x00000027ff27723e */ /* 0x000fc400000000ff */
[----:B------:R-:W-:Y:S01]  /*5d10*/  F2FP.F16.F32.PACK_AB R40, RZ, R40 ;  /* 0x00000028ff28723e */ /* 0x000fe200000000ff */
[----:B------:R-:W-:Y:S01]  /*5d20*/  @P0 STG.E.U16 desc[UR12][R4.64+0x32], R71 ;  /* 0x0000324704000986 */ /* 0x000fe2000c10150c */
[----:B------:R-:W-:Y:S02]  /*5d30*/  ISETP.GT.AND P0, PT, R0, RZ, P2 ;  /* 0x000000ff0000720c */ /* 0x000fe40001704270 */
[----:B------:R-:W-:Y:S02]  /*5d40*/  F2FP.F16.F32.PACK_AB R41, RZ, R41 ;  /* 0x00000029ff29723e */ /* 0x000fe400000000ff */
[----:B------:R-:W-:Y:S02]  /*5d50*/  F2FP.F16.F32.PACK_AB R42, RZ, R42 ;  /* 0x0000002aff2a723e */ /* 0x000fe400000000ff */
[----:B------:R-:W-:Y:S02]  /*5d60*/  F2FP.F16.F32.PACK_AB R43, RZ, R43 ;  /* 0x0000002bff2b723e */ /* 0x000fe400000000ff */
[----:B------:R-:W-:-:S02]  /*5d70*/  F2FP.F16.F32.PACK_AB R44, RZ, R44 ;  /* 0x0000002cff2c723e */ /* 0x000fc400000000ff */
[----:B------:R-:W-:Y:S02]  /*5d80*/  F2FP.F16.F32.PACK_AB R45, RZ, R45 ;  /* 0x0000002dff2d723e */ /* 0x000fe400000000ff */
[----:B------:R-:W-:Y:S01]  /*5d90*/  F2FP.F16.F32.PACK_AB R46, RZ, R46 ;  /* 0x0000002eff2e723e */ /* 0x000fe200000000ff */
[----:B------:R-:W-:Y:S01]  /*5da0*/  @P0 STG.E.U16 desc[UR12][R6.64+0x40], R72 ;  /* 0x0000404806000986 */ /* 0x000fe2000c10150c */
[----:B------:R-:W-:Y:S02]  /*5db0*/  ISETP.GT.AND P0, PT, R0, RZ, P1 ;  /* 0x000000ff0000720c */ /* 0x000fe40000f04270 */
[----:B------:R-:W-:Y:S02]  /*5dc0*/  F2FP.F16.F32.PACK_AB R47, RZ, R47 ;  /* 0x0000002fff2f723e */ /* 0x000fe400000000ff */
[----:B------:R-:W-:Y:S02]  /*5dd0*/  F2FP.F16.F32.PACK_AB R48, RZ, R48 ;  /* 0x00000030ff30723e */ /* 0x000fe400000000ff */
[----:B------:R-:W-:-:S02]  /*5de0*/  F2FP.F16.F32.PACK_AB R49, RZ, R49 ;  /* 0x00000031ff31723e */ /* 0x000fc400000000ff */
[----:B------:R-:W-:Y:S02]  /*5df0*/  F2FP.F16.F32.PACK_AB R50, RZ, R50 ;  /* 0x00000032ff32723e */ /* 0x000fe400000000ff */
[----:B------:R-:W-:Y:S02]  /*5e00*/  F2FP.F16.F32.PACK_AB R51, RZ, R51 ;  /* 0x00000033ff33723e */ /* 0x000fe400000000ff */
[----:B------:R-:W-:Y:S01]  /*5e10*/  F2FP.F16.F32.PACK_AB R52, RZ, R52 ;  /* 0x00000034ff34723e */ /* 0x000fe200000000ff */
[----:B------:R-:W-:Y:S01]  /*5e20*/  @P0 STG.E.U16 desc[UR12][R6.64+0x42], R73 ;  /* 0x0000424906000986 */ /* 0x000fe2000c10150c */
[----:B------:R-:W-:Y:S02]  /*5e30*/  ISETP.GT.AND P0, PT, R0, 0x8, P2 ;  /* 0x000000080000780c */ /* 0x000fe40001704270 */
[----:B------:R-:W-:Y:S02]  /*5e40*/  ISETP.GT.AND P2, PT, R88, 0x38, PT ;  /* 0x000000385800780c */ /* 0x000fe40003f44270 */
[----:B------:R-:W-:-:S02]  /*5e50*/  F2FP.F16.F32.PACK_AB R53, RZ, R53 ;  /* 0x00000035ff35723e */ /* 0x000fc400000000ff */
[----:B------:R-:W-:-:S07]  /*5e60*/  F2FP.F16.F32.PACK_AB R54, RZ, R54 ;  /* 0x00000036ff36723e */ /* 0x000fce00000000ff */
[----:B------:R-:W-:Y:S01]  /*5e70*/  @P0 STG.E.U16 desc[UR12][R4.64+0x40], R74 ;  /* 0x0000404a04000986 */ /* 0x000fe2000c10150c */
[----:B------:R-:W-:-:S13]  /*5e80*/  ISETP.GT.AND P0, PT, R0, 0x8, P1 ;  /* 0x000000080000780c */ /* 0x000fda0000f04270 */
[----:B------:R-:W-:Y:S01]  /*5e90*/  @P0 STG.E.U16 desc[UR12][R4.64+0x42], R75 ;  /* 0x0000424b04000986 */ /* 0x000fe2000c10150c */
[----:B------:R-:W-:-:S13]  /*5ea0*/  ISETP.GT.AND P0, PT, R0, RZ, P5 ;  /* 0x000000ff0000720c */ /* 0x000fda0002f04270 */
[----:B------:R-:W-:Y:S01]  /*5eb0*/  @P0 STG.E.U16 desc[UR12][R6.64+0x50], R76 ;  /* 0x0000504c06000986 */ /* 0x000fe2000c10150c */
[----:B------:R-:W-:-:S04]  /*5ec0*/  ISETP.GT.AND P0, PT, R88, 0x29, PT ;  /* 0x000000295800780c */ /* 0x000fc80003f04270 */
[----:B------:R-:W-:-:S13]  /*5ed0*/  ISETP.GT.AND P1, PT, R0, RZ, P0 ;  /* 0x000000ff0000720c */ /* 0x000fda0000724270 */
[----:B------:R-:W-:Y:S01]  /*5ee0*/  @P1 STG.E.U16 desc[UR12][R6.64+0x52], R77 ;  /* 0x0000524d06001986 */ /* 0x000fe2000c10150c */
[----:B------:R-:W-:-:S13]  /*5ef0*/  ISETP.GT.AND P1, PT, R0, 0x8, P5 ;  /* 0x000000080000780c */ /* 0x000fda0002f24270 */
[----:B------:R-:W-:Y:S01]  /*5f00*/  @P1 STG.E.U16 desc[UR12][R4.64+0x50], R78 ;  /* 0x0000504e04001986 */ /* 0x000fe2000c10150c */
[----:B------:R-:W-:-:S13]  /*5f10*/  ISETP.GT.AND P1, PT, R0, 0x8, P0 ;  /* 0x000000080000780c */ /* 0x000fda0000724270 */
[----:B------:R-:W-:Y:S01]  /*5f20*/  @P1 STG.E.U16 desc[UR12][R4.64+0x52], R79 ;  /* 0x0000524f04001986 */ /* 0x000fe2000c10150c */
[----:B------:R-:W-:-:S13]  /*5f30*/  ISETP.GT.AND P1, PT, R0, RZ, P4 ;  /* 0x000000ff0000720c */ /* 0x000fda0002724270 */
[----:B------:R-:W-:Y:S01]  /*5f40*/  @P1 STG.E.U16 desc[UR12][R6.64+0x60], R80 ;  /* 0x0000605006001986 */ /* 0x000fe2000c10150c */
[----:B------:R-:W-:-:S13]  /*5f50*/  ISETP.GT.AND P1, PT, R0, RZ, P3 ;  /* 0x000000ff0000720c */ /* 0x000fda0001f24270 */
[----:B------:R-:W-:Y:S01]  /*5f60*/  @P1 STG.E.U16 desc[UR12][R6.64+0x62], R81 ;  /* 0x0000625106001986 */ /* 0x000fe2000c10150c */
[----:B------:R-:W-:-:S13]  /*5f70*/  ISETP.GT.AND P1, PT, R0, 0x8, P4 ;  /* 0x000000080000780c */ /* 0x000fda0002724270 */
[----:B------:R-:W-:Y:S01]  /*5f80*/  @P1 STG.E.U16 desc[UR12][R4.64+0x60], R82 ;  /* 0x0000605204001986 */ /* 0x000fe2000c10150c */
[----:B------:R-:W-:-:S13]  /*5f90*/  ISETP.GT.AND P1, PT, R0, 0x8, P3 ;  /* 0x000000080000780c */ /* 0x000fda0001f24270 */
[----:B------:R-:W-:Y:S01]  /*5fa0*/  @P1 STG.E.U16 desc[UR12][R4.64+0x62], R83 ;  /* 0x0000625304001986 */ /* 0x000fe2000c10150c */
[----:B------:R-:W-:-:S05]  /*5fb0*/  IADD3 R10, P1, R9, R4, RZ ;  /* 0x00000004090a7210 */ /* 0x000fca0007f3e0ff */
[----:B------:R-:W-:Y:S01]  /*5fc0*/  IMAD.X R11, R19, 0x1, R5, P1 ;  /* 0x00000001130b7824 */ /* 0x000fe200008e0605 */
[----:B------:R-:W-:-:S13]  /*5fd0*/  ISETP.GT.AND P1, PT, R0, RZ, P2 ;  /* 0x000000ff0000720c */ /* 0x000fda0001724270 */
[----:B------:R-:W-:Y:S01]  /*5fe0*/  @P1 STG.E.U16 desc[UR12][R6.64+0x70], R84 ;  /* 0x0000705406001986 */ /* 0x000fe2000c10150c */
[----:B------:R-:W-:-:S05]  /*5ff0*/  IADD3 R12, P1, R9, R4, RZ ;  /* 0x00000004090c7210 */ /* 0x000fca0007f3e0ff */
[----:B------:R-:W-:Y:S01]  /*6000*/  IMAD.X R13, R19, 0x1, R5, P1 ;  /* 0x00000001130d7824 */ /* 0x000fe200008e0605 */
[----:B------:R-:W-:-:S05]  /*6010*/  IADD3 R8, P1, R9, R6, RZ ;  /* 0x0000000609087210 */ /* 0x000fca0007f3e0ff */
[----:B------:R-:W-:Y:S01]  /*6020*/  IMAD.X R9, R19, 0x1, R7, P1 ;  /* 0x0000000113097824 */ /* 0x000fe200008e0607 */
[----:B------:R-:W-:-:S04]  /*6030*/  ISETP.GT.AND P1, PT, R88, 0x39, PT ;  /* 0x000000395800780c */ /* 0x000fc80003f24270 */
[----:B------:R-:W-:-:S13]  /*6040*/  ISETP.GT.AND P5, PT, R0, RZ, P1 ;  /* 0x000000ff0000720c */ /* 0x000fda0000fa4270 */
[----:B------:R-:W-:Y:S01]  /*6050*/  @P5 STG.E.U16 desc[UR12][R6.64+0x72], R85 ;  /* 0x0000725506005986 */ /* 0x000fe2000c10150c */
[----:B------:R-:W-:-:S13]  /*6060*/  ISETP.GT.AND P5, PT, R0, 0x8, P2 ;  /* 0x000000080000780c */ /* 0x000fda00017a4270 */
[----:B------:R-:W-:Y:S01]  /*6070*/  @P5 STG.E.U16 desc[UR12][R4.64+0x70], R86 ;  /* 0x0000705604005986 */ /* 0x000fe2000c10150c */
[----:B------:R-:W-:-:S13]  /*6080*/  ISETP.GT.AND P5, PT, R0, 0x8, P1 ;  /* 0x000000080000780c */ /* 0x000fda0000fa4270 */
[----:B------:R0:W-:Y:S01]  /*6090*/  @P5 STG.E.U16 desc[UR12][R4.64+0x72], R87 ;  /* 0x0000725704005986 */ /* 0x0001e2000c10150c */
[C---:B------:R-:W-:Y:S02]  /*60a0*/  ISETP.GT.AND P5, PT, R0.reuse, 0x40, P6 ;  /* 0x000000400000780c */ /* 0x040fe400037a4270 */
[----:B------:R-:W-:-:S11]  /*60b0*/  ISETP.GT.AND P6, PT, R0, 0x48, P6 ;  /* 0x000000480000780c */ /* 0x000fd600037c4270 */
[----:B------:R-:W-:Y:S01]  /*60c0*/  @P5 STG.E.U16 desc[UR12][R8.64], R24 ;  /* 0x0000001808005986 */ /* 0x000fe2000c10150c */
[----:B------:R-:W-:-:S04]  /*60d0*/  ISETP.GT.AND P5, PT, R88, 0x1, PT ;  /* 0x000000015800780c */ /* 0x000fc80003fa4270 */
[----:B------:R-:W-:-:S13]  /*60e0*/  ISETP.GT.AND P5, PT, R0, 0x40, P5 ;  /* 0x000000400000780c */ /* 0x000fda0002fa4270 */
[----:B0-----:R-:W-:Y:S02]  /*60f0*/  @P5 IMAD.MOV.U32 R4, RZ, RZ, R8 ;  /* 0x000000ffff045224 */ /* 0x001fe400078e0008 */
[----:B------:R-:W-:-:S05]  /*6100*/  @P5 IMAD.MOV.U32 R5, RZ, RZ, R9 ;  /* 0x000000ffff055224 */ /* 0x000fca00078e0009 */
[----:B------:R0:W-:Y:S01]  /*6110*/  @P5 STG.E.U16 desc[UR12][R4.64+0x2], R25 ;  /* 0x0000021904005986 */ /* 0x0001e2000c10150c */
[----:B------:R-:W-:-:S03]  /*6120*/  ISETP.NE.AND P5, PT, R14, RZ, PT ;  /* 0x000000ff0e00720c */ /* 0x000fc60003fa5270 */
[----:B------:R-:W-:Y:S01]  /*6130*/  @P6 STG.E.U16 desc[UR12][R10.64], R26 ;  /* 0x0000001a0a006986 */ /* 0x000fe2000c10150c */
[----:B------:R-:W-:-:S04]  /*6140*/  ISETP.GT.AND P6, PT, R88, 0x1, PT ;  /* 0x000000015800780c */ /* 0x000fc80003fc4270 */
[----:B------:R-:W-:-:S13]  /*6150*/  ISETP.GT.AND P6, PT, R0, 0x48, P6 ;  /* 0x000000480000780c */ /* 0x000fda00037c4270 */
[----:B------:R-:W-:Y:S01]  /*6160*/  @P6 STG.E.U16 desc[UR12][R12.64+0x2], R27 ;  /* 0x0000021b0c006986 */ /* 0x000fe2000c10150c */
[----:B------:R-:W-:-:S04]  /*6170*/  ISETP.GT.AND P6, PT, R88, 0x8, PT ;  /* 0x000000085800780c */ /* 0x000fc80003fc4270 */
[----:B------:R-:W-:-:S13]  /*6180*/  ISETP.GT.AND P6, PT, R0, 0x40, P6 ;  /* 0x000000400000780c */ /* 0x000fda00037c4270 */
[----:B0-----:R-:W-:Y:S02]  /*6190*/  @P6 IMAD.MOV.U32 R4, RZ, RZ, R8 ;  /* 0x000000ffff046224 */ /* 0x001fe400078e0008 */
[----:B------:R-:W-:-:S05]  /*61a0*/  @P6 IMAD.MOV.U32 R5, RZ, RZ, R9 ;  /* 0x000000ffff056224 */ /* 0x000fca00078e0009 */
[----:B------:R0:W-:Y:S01]  /*61b0*/  @P6 STG.E.U16 desc[UR12][R4.64+0x10], R28 ;  /* 0x0000101c04006986 */ /* 0x0001e2000c10150c */
[----:B------:R-:W-:-:S04]  /*61c0*/  ISETP.GT.AND P6, PT, R88, 0x9, PT ;  /* 0x000000095800780c */ /* 0x000fc80003fc4270 */
[----:B------:R-:W-:-:S13]  /*61d0*/  ISETP.GT.AND P6, PT, R0, 0x40, P6 ;  /* 0x000000400000780c */ /* 0x000fda00037c4270 */
[----:B0-----:R-:W-:Y:S02]  /*61e0*/  @P6 IMAD.MOV.U32 R4, RZ, RZ, R8 ;  /* 0x000000ffff046224 */ /* 0x001fe400078e0008 */
[----:B------:R-:W-:-:S05]  /*61f0*/  @P6 IMAD.MOV.U32 R5, RZ, RZ, R9 ;  /* 0x000000ffff056224 */ /* 0x000fca00078e0009 */
[----:B------:R0:W-:Y:S01]  /*6200*/  @P6 STG.E.U16 desc[UR12][R4.64+0x12], R29 ;  /* 0x0000121d04006986 */ /* 0x0001e2000c10150c */
[----:B------:R-:W-:-:S04]  /*6210*/  ISETP.GT.AND P6, PT, R88, 0x8, PT ;  /* 0x000000085800780c */ /* 0x000fc80003fc4270 */
[----:B------:R-:W-:-:S13]  /*6220*/  ISETP.GT.AND P6, PT, R0, 0x48, P6 ;  /* 0x000000480000780c */ /* 0x000fda00037c4270 */
        /* <DEDUP_REMOVED lines=52> */
[C---:B------:R-:W-:Y:S02]  /*6570*/  ISETP.GT.AND P6, PT, R0.reuse, 0x40, P5 ;  /* 0x000000400000780c */ /* 0x040fe40002fc4270 */
[----:B------:R-:W-:-:S11]  /*6580*/  ISETP.GT.AND P5, PT, R0, 0x48, P5 ;  /* 0x000000480000780c */ /* 0x000fd60002fa4270 */
[----:B0-----:R-:W-:Y:S02]  /*6590*/  @P6 IMAD.MOV.U32 R4, RZ, RZ, R8 ;  /* 0x000000ffff046224 */ /* 0x001fe400078e0008 */
[----:B------:R-:W-:-:S05]  /*65a0*/  @P6 IMAD.MOV.U32 R5, RZ, RZ, R9 ;  /* 0x000000ffff056224 */ /* 0x000fca00078e0009 */
[----:B------:R0:W-:Y:S01]  /*65b0*/  @P6 STG.E.U16 desc[UR12][R4.64+0x50], R44 ;  /* 0x0000502c04006986 */ /* 0x0001e2000c10150c */
[C---:B------:R-:W-:Y:S02]  /*65c0*/  ISETP.GT.AND P6, PT, R0.reuse, 0x40, P0 ;  /* 0x000000400000780c */ /* 0x040fe400007c4270 */
[----:B------:R-:W-:-:S11]  /*65d0*/  ISETP.GT.AND P0, PT, R0, 0x48, P0 ;  /* 0x000000480000780c */ /* 0x000fd60000704270 */
[----:B0-----:R-:W-:Y:S02]  /*65e0*/  @P6 IMAD.MOV.U32 R4, RZ, RZ, R8 ;  /* 0x000000ffff046224 */ /* 0x001fe400078e0008 */
[----:B------:R-:W-:-:S05]  /*65f0*/  @P6 IMAD.MOV.U32 R5, RZ, RZ, R9 ;  /* 0x000000ffff056224 */ /* 0x000fca00078e0009 */
[----:B------:R0:W-:Y:S01]  /*6600*/  @P6 STG.E.U16 desc[UR12][R4.64+0x52], R45 ;  /* 0x0000522d04006986 */ /* 0x0001e2000c10150c */
[C---:B------:R-:W-:Y:S02]  /*6610*/  ISETP.GT.AND P6, PT, R0.reuse, 0x40, P4 ;  /* 0x000000400000780c */ /* 0x040fe400027c4270 */
[C---:B------:R-:W-:Y:S01]  /*6620*/  ISETP.GT.AND P4, PT, R0.reuse, 0x48, P4 ;  /* 0x000000480000780c */ /* 0x040fe20002784270 */
[----:B------:R-:W-:Y:S01]  /*6630*/  @P5 STG.E.U16 desc[UR12][R2.64+0x50], R46 ;  /* 0x0000502e02005986 */ /* 0x000fe2000c10150c */
[C---:B------:R-:W-:Y:S02]  /*6640*/  ISETP.GT.AND P5, PT, R0.reuse, 0x40, P1 ;  /* 0x000000400000780c */ /* 0x040fe40000fa4270 */
[C---:B------:R-:W-:Y:S01]  /*6650*/  ISETP.GT.AND P1, PT, R0.reuse, 0x48, P1 ;  /* 0x000000480000780c */ /* 0x040fe20000f24270 */
[----:B------:R-:W-:Y:S01]  /*6660*/  @P0 STG.E.U16 desc[UR12][R2.64+0x52], R47 ;  /* 0x0000522f02000986 */ /* 0x000fe2000c10150c */
[C---:B------:R-:W-:Y:S02]  /*6670*/  ISETP.GT.AND P0, PT, R0.reuse, 0x40, P3 ;  /* 0x000000400000780c */ /* 0x040fe40001f04270 */
[----:B------:R-:W-:-:S03]  /*6680*/  ISETP.GT.AND P3, PT, R0, 0x48, P3 ;  /* 0x000000480000780c */ /* 0x000fc60001f64270 */
[----:B0-----:R-:W-:Y:S02]  /*6690*/  @P6 IMAD.MOV.U32 R4, RZ, RZ, R8 ;  /* 0x000000ffff046224 */ /* 0x001fe400078e0008 */
[----:B------:R-:W-:-:S05]  /*66a0*/  @P6 IMAD.MOV.U32 R5, RZ, RZ, R9 ;  /* 0x000000ffff056224 */ /* 0x000fca00078e0009 */
[----:B------:R0:W-:Y:S01]  /*66b0*/  @P6 STG.E.U16 desc[UR12][R4.64+0x60], R48 ;  /* 0x0000603004006986 */ /* 0x0001e2000c10150c */
[C---:B------:R-:W-:Y:S02]  /*66c0*/  ISETP.GT.AND P6, PT, R0.reuse, 0x40, P2 ;  /* 0x000000400000780c */ /* 0x040fe400017c4270 */
[----:B------:R-:W-:Y:S01]  /*66d0*/  ISETP.GT.AND P2, PT, R0, 0x48, P2 ;  /* 0x000000480000780c */ /* 0x000fe20001744270 */
[----:B0-----:R-:W-:Y:S02]  /*66e0*/  @P0 IMAD.MOV.U32 R4, RZ, RZ, R8 ;  /* 0x000000ffff040224 */ /* 0x001fe400078e0008 */
[----:B------:R-:W-:-:S05]  /*66f0*/  @P0 IMAD.MOV.U32 R5, RZ, RZ, R9 ;  /* 0x000000ffff050224 */ /* 0x000fca00078e0009 */
[----:B------:R0:W-:Y:S04]  /*6700*/  @P0 STG.E.U16 desc[UR12][R4.64+0x62], R49 ;  /* 0x0000623104000986 */ /* 0x0001e8000c10150c */
[----:B------:R1:W-:Y:S04]  /*6710*/  @P4 STG.E.U16 desc[UR12][R2.64+0x60], R50 ;  /* 0x0000603202004986 */ /* 0x0003e8000c10150c */
[----:B------:R1:W-:Y:S01]  /*6720*/  @P3 STG.E.U16 desc[UR12][R2.64+0x62], R51 ;  /* 0x0000623302003986 */ /* 0x0003e2000c10150c */
[----:B0-----:R-:W-:Y:S02]  /*6730*/  @P6 IMAD.MOV.U32 R4, RZ, RZ, R8 ;  /* 0x000000ffff046224 */ /* 0x001fe400078e0008 */
[----:B------:R-:W-:-:S05]  /*6740*/  @P6 IMAD.MOV.U32 R5, RZ, RZ, R9 ;  /* 0x000000ffff056224 */ /* 0x000fca00078e0009 */
[----:B------:R1:W-:Y:S04]  /*6750*/  @P6 STG.E.U16 desc[UR12][R4.64+0x70], R52 ;  /* 0x0000703404006986 */ /* 0x0003e8000c10150c */
[----:B------:R1:W-:Y:S04]  /*6760*/  @P5 STG.E.U16 desc[UR12][R8.64+0x72], R53 ;  /* 0x0000723508005986 */ /* 0x0003e8000c10150c */
[----:B------:R1:W-:Y:S01]  /*6770*/  @P2 STG.E.U16 desc[UR12][R2.64+0x70], R54 ;  /* 0x0000703602002986 */ /* 0x0003e2000c10150c */
[----:B------:R-:W-:Y:S05]  /*6780*/  @!P1 EXIT ;  /* 0x000000000000994d */ /* 0x000fea0003800000 */
[----:B------:R-:W-:-:S05]  /*6790*/  F2FP.F16.F32.PACK_AB R55, RZ, R55 ;  /* 0x00000037ff37723e */ /* 0x000fca00000000ff */
[----:B------:R-:W-:Y:S01]  /*67a0*/  STG.E.U16 desc[UR12][R2.64+0x72], R55 ;  /* 0x0000723702007986 */ /* 0x000fe2000c10150c */
[----:B------:R-:W-:Y:S05]  /*67b0*/  EXIT ;  /* 0x000000000000794d */ /* 0x000fea0003800000 */
.L_x_10:
[----:B------:R-:W-:-:S13]  /*67c0*/  ISETP.NE.AND P0, PT, R4, RZ, PT ;  /* 0x000000ff0400720c */ /* 0x000fda0003f05270 */
[----:B------:R-:W-:Y:S05]  /*67d0*/  @P0 EXIT ;  /* 0x000000000000094d */ /* 0x000fea0003800000 */
[----:B------:R-:W-:-:S13]  /*67e0*/  ELECT P0, URZ, PT ;  /* 0x00000000003f782f */ /* 0x000fda0003800000 */
[----:B------:R-:W-:Y:S05]  /*67f0*/  @!P0 BRA `(.L_x_145) ;  /* 0x0000000400d48947 */ /* 0x000fea0003800000 */
[----:B------:R-:W-:Y:S02]  /*6800*/  ISETP.GE.AND P0, PT, R14, 0x1, PT ;  /* 0x000000010e00780c */ /* 0x000fe40003f06270 */
[----:B------:R-:W-:-:S04]  /*6810*/  SHF.R.S32.HI R2, RZ, 0x1f, R9 ;  /* 0x0000001fff027819 */ /* 0x000fc80000011409 */
[----:B------:R-:W-:-:S07]  /*6820*/  LEA.HI R6, R2, R9, RZ, 0x7 ;  /* 0x0000000902067211 */ /* 0x000fce00078f38ff */
[----:B------:R-:W-:Y:S05]  /*6830*/  @!P0 BRA `(.L_x_145) ;  /* 0x0000000400c48947 */ /* 0x000fea0003800000 */
[----:B------:R-:W0:Y:S01]  /*6840*/  S2R R4, SR_CTAID.X ;  /* 0x0000000000047919 */ /* 0x000e220000002500 */
[----:B------:R-:W1:Y:S01]  /*6850*/  LDC.64 R2, c[0x0][0x4f8] ;  /* 0x00013e00ff027b82 */ /* 0x000e620000000a00 */
[----:B------:R-:W-:Y:S01]  /*6860*/  LOP3.LUT R6, R6, 0xffffff80, RZ, 0xc0, !PT ;  /* 0xffffff8006067812 */ /* 0x000fe200078ec0ff */
[----:B------:R-:W-:Y:S01]  /*6870*/  ULDC.64 UR4, c[0x0][0x4c0] ;  /* 0x0001300000047ab9 */ /* 0x000fe20000000a00 */
[----:B------:R-:W-:Y:S01]  /*6880*/  LOP3.LUT P0, RZ, R9, 0x1f, RZ, 0xc0, !PT ;  /* 0x0000001f09ff7812 */ /* 0x000fe2000780c0ff */
[----:B------:R-:W-:Y:S01]  /*6890*/  IMAD.SHL.U32 R97, R97, 0x40, RZ ;  /* 0x0000004061617824 */ /* 0x000fe200078e00ff */
[----:B------:R-:W-:Y:S01]  /*68a0*/  LOP3.LUT R11, R0, 0x2, RZ, 0xfc, !PT ;  /* 0x00000002000b7812 */ /* 0x000fe200078efcff */
[----:B------:R-:W-:Y:S02]  /*68b0*/  IMAD.IADD R6, R9, 0x1, -R6 ;  /* 0x0000000109067824 */ /* 0x000fe400078e0a06 */
[----:B------:R-:W2:Y:S01]  /*68c0*/  LDC R5, c[0x0][0x500] ;  /* 0x00014000ff057b82 */ /* 0x000ea20000000800 */
[----:B------:R-:W-:-:S02]  /*68d0*/  VIADD R13, R7, 0x1 ;  /* 0x00000001070d7836 */ /* 0x000fc40000000000 */
[C---:B------:R-:W-:Y:S01]  /*68e0*/  ISETP.NE.AND P2, PT, R6.reuse, RZ, PT ;  /* 0x000000ff0600720c */ /* 0x040fe20003f45270 */
[----:B------:R-:W-:Y:S01]  /*68f0*/  IMAD.MOV.U32 R12, RZ, RZ, RZ ;  /* 0x000000ffff0c7224 */ /* 0x000fe200078e00ff */
[----:B------:R-:W-:Y:S01]  /*6900*/  ISETP.NE.OR P0, PT, R6, RZ, !P0 ;  /* 0x000000ff0600720c */ /* 0x000fe20004705670 */
[----:B-1----:R-:W-:Y:S01]  /*6910*/  IMAD R95, R95, UR4, R2 ;  /* 0x000000045f5f7c24 */ /* 0x002fe2000f8e0202 */
[----:B------:R-:W-:Y:S01]  /*6920*/  ULDC UR4, c[0x0][0x4c8] ;  /* 0x0001320000047ab9 */ /* 0x000fe20000000800 */
[----:B------:R-:W-:Y:S02]  /*6930*/  IMAD R20, R20, UR5, R3 ;  /* 0x0000000514147c24 */ /* 0x000fe4000f8e0203 */
[----:B------:R-:W-:Y:S02]  /*6940*/  IMAD.MOV.U32 R2, RZ, RZ, 0x1 ;  /* 0x00000001ff027424 */ /* 0x000fe400078e00ff */
[----:B------:R-:W-:Y:S02]  /*6950*/  IMAD.MOV.U32 R3, RZ, RZ, RZ ;  /* 0x000000ffff037224 */ /* 0x000fe400078e00ff */
[----:B0-----:R-:W-:-:S02]  /*6960*/  IMAD.SHL.U32 R6, R4, 0x80, RZ ;  /* 0x0000008004067824 */ /* 0x001fc400078e00ff */
[----:B--2---:R-:W-:Y:S02]  /*6970*/  IMAD R9, R94, UR4, R5 ;  /* 0x000000045e097c24 */ /* 0x004fe4000f8e0205 */
[----:B------:R-:W-:-:S07]  /*6980*/  VIADD R10, R6, 0x40 ;  /* 0x00000040060a7836 */ /* 0x000fce0000000000 */
.L_x_149:
[----:B------:R-:W0:Y:S01]  /*6990*/  S2R R5, SR_CgaCtaId ;  /* 0x0000000000057919 */ /* 0x000e220000008800 */
[----:B------:R-:W-:-:S04]  /*69a0*/  MOV R4, 0x400 ;  /* 0x0000040000047802 */ /* 0x000fc80000000f00 */
[----:B0-----:R-:W-:Y:S02]  /*69b0*/  LEA R8, R5, R4, 0x18 ;  /* 0x0000000405087211 */ /* 0x001fe400078ec0ff */
[----:B------:R-:W-:-:S03]  /*69c0*/  SHF.L.U32 R4, R2, 0x1f, RZ ;  /* 0x0000001f02047819 */ /* 0x000fc600000006ff */
[----:B------:R-:W-:-:S07]  /*69d0*/  IMAD R5, R3, 0x8, R8 ;  /* 0x0000000803057824 */ /* 0x000fce00078e0208 */
.L_x_146:
[----:B0-----:R0:W1:Y:S02]  /*69e0*/  SYNCS.PHASECHK.TRANS64.TRYWAIT P1, [R5+URZ+0x36090], R4 ;  /* 0x03609004050075a7 */ /* 0x001064000802017f */
[----:B-1----:R-:W-:Y:S05]  /*69f0*/  @!P1 NANOSLEEP.SYNCS 0x989680 ;  /* 0x009896800000995d */ /* 0x002fea0003900000 */
[----:B------:R-:W1:Y:S02]  /*6a00*/  @!P1 SYNCS.PHASECHK.TRANS64 P1, [R5+URZ+0x36090], R4 ;  /* 0x03609004050095a7 */ /* 0x000e64000802007f */
[----:B-1----:R-:W-:Y:S05]  /*6a10*/  @!P1 BRA `(.L_x_146) ;  /* 0xfffffffc00f09947 */ /* 0x002fea000383ffff */
[----:B0-----:R-:W0:Y:S02]  /*6a20*/  @!P2 LDC R4, c[0x0][0x580] ;  /* 0x00016000ff04ab82 */ /* 0x001e240000000800 */
[----:B0-----:R0:W-:Y:S02]  /*6a30*/  @!P2 SYNCS.ARRIVE.TRANS64 RZ, [R5+URZ+0x36000], R4 ;  /* 0x0360000405ffa9a7 */ /* 0x0011e4000800003f */
[----:B0-----:R-:W-:-:S04]  /*6a40*/  PRMT R4, R11, 0x9910, RZ ;  /* 0x000099100b047816 */ /* 0x001fc800000000ff */
[----:B------:R-:W-:-:S13]  /*6a50*/  ISETP.NE.AND P1, PT, R4, 0x2, PT ;  /* 0x000000020400780c */ /* 0x000fda0003f25270 */
[----:B------:R-:W-:Y:S05]  /*6a60*/  @P1 BRA `(.L_x_147) ;  /* 0x0000000000041947 */ /* 0x000fea0003800000 */
[----:B------:R-:W-:Y:S01]  /*6a70*/  BPT.TRAP 0x1 ;  /* 0x000000040000795c */ /* 0x000fe20000300000 */
.L_x_147:
[----:B------:R-:W-:Y:S05]  /*6a80*/  @P0 BRA `(.L_x_148) ;  /* 0x0000000000040947 */ /* 0x000fea0003800000 */
[----:B------:R-:W-:Y:S01]  /*6a90*/  BPT.TRAP 0x1 ;  /* 0x000000040000795c */ /* 0x000fe20000300000 */
.L_x_148:
[----:B------:R-:W-:Y:S01]  /*6aa0*/  ULDC UR6, c[0x0][0x490] ;  /* 0x0001240000067ab9 */ /* 0x000fe20000000800 */
[C---:B------:R-:W-:Y:S01]  /*6ab0*/  R2UR UR15, R12.reuse ;  /* 0x000000000c0f72ca */ /* 0x040fe200000e0000 */
[----:B------:R-:W-:Y:S01]  /*6ac0*/  UISETP.NE.AND UP0, UPT, UR6, 0x1, UPT ;  /* 0x000000010600788c */ /* 0x000fe2000bf05270 */
[----:B------:R-:W-:Y:S01]  /*6ad0*/  R2UR UR19, R12 ;  /* 0x000000000c1372ca */ /* 0x000fe200000e0000 */
[----:B------:R-:W-:Y:S01]  /*6ae0*/  ULDC UR26, c[0x0][0x49c] ;  /* 0x00012700001a7ab9 */ /* 0x000fe20000000800 */
[----:B------:R-:W-:Y:S01]  /*6af0*/  ULDC UR27, c[0x0][0x4a8] ;  /* 0x00012a00001b7ab9 */ /* 0x000fe20000000800 */
[----:B------:R-:W-:Y:S01]  /*6b00*/  UISETP.NE.AND UP1, UPT, UR26, 0x1, UPT ;  /* 0x000000011a00788c */ /* 0x000fe2000bf25270 */
[----:B------:R-:W-:Y:S01]  /*6b10*/  IMAD.U32 R4, R20, 0x20, R95 ;  /* 0x0000002014047824 */ /* 0x000fe200078e005f */
[----:B------:R-:W-:Y:S01]  /*6b20*/  ULDC.64 UR10, c[0x0][0x198] ;  /* 0x00006600000a7ab9 */ /* 0x000fe20000000a00 */
[----:B------:R-:W-:Y:S01]  /*6b30*/  UIADD3 UR6, -UR6, URZ, URZ ;  /* 0x0000003f06067290 */ /* 0x000fe2000fffe13f */
[----:B------:R-:W-:Y:S01]  /*6b40*/  R2UR UR16, R3 ;  /* 0x00000000031072ca */ /* 0x000fe200000e0000 */
[----:B------:R-:W-:Y:S01]  /*6b50*/  UIADD3 UR28, UP2, UR10, 0x1f0, URZ ;  /* 0x000001f00a1c7890 */ /* 0x000fe2000ff5e03f */
[----:B------:R-:W-:Y:S01]  /*6b60*/  IMAD.U32 R4, R9, 0x400, R4 ;  /* 0x0000040009047824 */ /* 0x000fe200078e0004 */
[----:B------:R-:W-:Y:S01]  /*6b70*/  @UP0 ULDC UR4, c[0x0][0x494] ;  /* 0x0001250000040ab9 */ /* 0x000fe20000000800 */
[----:B------:R-:W-:Y:S01]  /*6b80*/  @UP0 ULDC UR7, c[0x0][0x498] ;  /* 0x0001260000070ab9 */ /* 0x000fe20000000800 */
[----:B------:R-:W-:Y:S01]  /*6b90*/  UIMAD.WIDE.U32 UR4, UR15, UR4, URZ ;  /* 0x000000040f0472a5 */ /* 0x000fe2000f8e003f */
[----:B------:R-:W-:Y:S01]  /*6ba0*/  R2UR UR17, R5 ;  /* 0x00000000051172ca */ /* 0x000fe200000e0000 */
[----:B------:R-:W-:Y:S01]  /*6bb0*/  @UP1 ULDC.64 UR8, c[0x0][0x4a0] ;  /* 0x0001280000081ab9 */ /* 0x000fe20000000a00 */
[----:B------:R-:W-:Y:S01]  /*6bc0*/  UIADD3.X UR29, URZ, UR11, URZ, UP2, !UPT ;  /* 0x0000000b3f1d7290 */ /* 0x000fe200097fe43f */
[----:B------:R-:W-:Y:S01]  /*6bd0*/  VIADD R13, R13, 0xffffffff ;  /* 0xffffffff0d0d7836 */ /* 0x000fe20000000000 */
[----:B------:R-:W-:Y:S01]  /*6be0*/  @UP0 USHF.R.U32.HI UR15, URZ, UR7, UR5 ;  /* 0x000000073f0f0299 */ /* 0x000fe20008011605 */
[----:B------:R-:W-:Y:S01]  /*6bf0*/  R2UR UR31, R97 ;  /* 0x00000000611f72ca */ /* 0x000fe200000e0000 */
[----:B------:R-:W-:Y:S01]  /*6c00*/  UISETP.NE.AND UP0, UPT, UR27, 0x1, UPT ;  /* 0x000000011b00788c */ /* 0x000fe2000bf05270 */
[----:B------:R-:W-:Y:S01]  /*6c10*/  R2UR UR18, R6 ;  /* 0x00000000061272ca */ /* 0x000fe200000e0000 */
[----:B------:R-:W-:Y:S01]  /*6c20*/  UIMAD.WIDE.U32 UR4, UR15, UR8, URZ ;  /* 0x000000080f0472a5 */ /* 0x000fe2000f8e003f */
[----:B------:R-:W-:Y:S01]  /*6c30*/  ISETP.GT.AND P3, PT, R13, 0x1, PT ;  /* 0x000000010d00780c */ /* 0x000fe20003f64270 */
[----:B------:R-:W-:Y:S01]  /*6c40*/  UIMAD UR6, UR15, UR6, UR19 ;  /* 0x000000060f0672a4 */ /* 0x000fe2000f8e0213 */
[----:B------:R-:W-:Y:S01]  /*6c50*/  VIADD R12, R12, 0x20 ;  /* 0x000000200c0c7836 */ /* 0x000fe20000000000 */
[----:B------:R-:W-:Y:S01]  /*6c60*/  UMOV UR24, UR15 ;  /* 0x0000000f00187c82 */ /* 0x000fe20008000000 */
[----:B------:R-:W-:-:S02]  /*6c70*/  @UP1 USHF.R.U32.HI UR24, URZ, UR9, UR5 ;  /* 0x000000093f181299 */ /* 0x000fc40008011605 */
[----:B------:R-:W-:Y:S01]  /*6c80*/  UIADD3 UR22, UP1, UR10, 0xf0, URZ ;  /* 0x000000f00a167890 */ /* 0x000fe2000ff3e03f */
[----:B------:R-:W-:Y:S01]  /*6c90*/  R2UR UR5, R8 ;  /* 0x00000000080572ca */ /* 0x000fe200000e0000 */
[----:B------:R-:W-:Y:S01]  /*6ca0*/  ULDC UR25, c[0x0][0x4cc] ;  /* 0x0001330000197ab9 */ /* 0x000fe20000000800 */
[----:B------:R-:W-:Y:S01]  /*6cb0*/  @UP0 ULDC UR10, c[0x0][0x4ac] ;  /* 0x00012b00000a0ab9 */ /* 0x000fe20000000800 */
[----:B------:R-:W-:Y:S01]  /*6cc0*/  UIADD3.X UR23, URZ, UR11, URZ, UP1, !UPT ;  /* 0x0000000b3f177290 */ /* 0x000fe20008ffe43f */
[C---:B------:R-:W-:Y:S01]  /*6cd0*/  IMAD R8, R3.reuse, 0x1000, R8 ;  /* 0x0000100003087824 */ /* 0x040fe200078e0208 */
[----:B------:R-:W-:Y:S01]  /*6ce0*/  ULDC UR14, c[0x0][0x4ec] ;  /* 0x00013b00000e7ab9 */ /* 0x000fe20000000800 */
[----:B------:R-:W-:Y:S01]  /*6cf0*/  UIMAD.WIDE.U32 UR10, UR24, UR10, URZ ;  /* 0x0000000a180a72a5 */ /* 0x000fe2000f8e003f */
[----:B------:R-:W-:Y:S01]  /*6d00*/  VIADD R3, R3, 0x1 ;  /* 0x0000000103037836 */ /* 0x000fe20000000000 */
[----:B------:R-:W-:Y:S01]  /*6d10*/  @UP0 ULDC UR32, c[0x0][0x4b0] ;  /* 0x00012c0000200ab9 */ /* 0x000fe20000000800 */
[----:B------:R-:W-:Y:S01]  /*6d20*/  UIMAD UR25, UR6, UR25, UR14 ;  /* 0x00000019061972a4 */ /* 0x000fe2000f8e020e */
[----:B------:R-:W-:Y:S01]  /*6d30*/  R2UR UR4, R8 ;  /* 0x00000000080472ca */ /* 0x000fe200000e0000 */
[----:B------:R-:W-:Y:S01]  /*6d40*/  ULDC.64 UR8, c[0x0][0x4d0] ;  /* 0x0001340000087ab9 */ /* 0x000fe20000000a00 */
[----:B------:R-:W-:Y:S01]  /*6d50*/  UMOV UR14, UR24 ;  /* 0x00000018000e7c82 */ /* 0x000fe20008000000 */
[----:B------:R-:W-:Y:S01]  /*6d60*/  @UP0 USHF.R.U32.HI UR14, URZ, UR32, UR11 ;  /* 0x000000203f0e0299 */ /* 0x000fe2000801160b */
[----:B------:R-:W-:Y:S01]  /*6d70*/  R2UR UR6, R10 ;  /* 0x000000000a0672ca */ /* 0x000fe200000e0000 */
[----:B------:R-:W-:Y:S01]  /*6d80*/  UIADD3 UR11, -UR24, URZ, URZ ;  /* 0x0000003f180b7290 */ /* 0x000fe2000fffe13f */
[----:B------:R-:W-:Y:S01]  /*6d90*/  ISETP.NE.AND P1, PT, R3, 0x12, PT ;  /* 0x000000120300780c */ /* 0x000fe20003f25270 */
[----:B------:R-:W-:-:S02]  /*6da0*/  UIADD3 UR10, -UR14, URZ, URZ ;  /* 0x0000003f0e0a7290 */ /* 0x000fc4000fffe13f */
[----:B------:R-:W-:Y:S01]  /*6db0*/  UIMAD UR11, UR26, UR11, UR15 ;  /* 0x0000000b1a0b72a4 */ /* 0x000fe2000f8e020f */
[----:B------:R-:W-:Y:S01]  /*6dc0*/  R2UR UR15, R4 ;  /* 0x00000000040f72ca */ /* 0x000fe200000e0000 */
[----:B------:R-:W-:Y:S01]  /*6dd0*/  ULEA UR16, UR16, UR5, 0xd ;  /* 0x0000000510107291 */ /* 0x000fe2000f8e683f */
[----:B------:R-:W-:Y:S01]  /*6de0*/  SEL R5, RZ, 0x1, P1 ;  /* 0x00000001ff057807 */ /* 0x000fe20000800000 */
[----:B------:R-:W-:Y:S01]  /*6df0*/  UIMAD UR10, UR27, UR10, UR24 ;  /* 0x0000000a1b0a72a4 */ /* 0x000fe2000f8e0218 */
[----:B------:R-:W-:Y:S01]  /*6e00*/  SEL R3, R3, RZ, P1 ;  /* 0x000000ff03037207 */ /* 0x000fe20000800000 */
[----:B------:R-:W-:Y:S01]  /*6e10*/  ULDC.64 UR12, c[0x0][0x4f0] ;  /* 0x00013c00000c7ab9 */ /* 0x000fe20000000a00 */
[----:B------:R-:W-:Y:S01]  /*6e20*/  UIADD3 UR17, UR17, 0x36000, URZ ;  /* 0x0003600011117890 */ /* 0x000fe2000fffe03f */
[----:B------:R-:W-:Y:S01]  /*6e30*/  LOP3.LUT R2, R2, R5, RZ, 0x3c, !PT ;  /* 0x0000000502027212 */ /* 0x000fe200078e3cff */
[----:B------:R-:W-:Y:S02]  /*6e40*/  UIADD3 UR30, UR4, 0x24000, URZ ;  /* 0x00024000041e7890 */ /* 0x000fe4000fffe03f */
[----:B------:R-:W-:-:S02]  /*6e50*/  UIADD3 UR4, UR16, 0x1000, URZ ;  /* 0x0000100010047890 */ /* 0x000fc4000fffe03f */
[----:B------:R-:W-:Y:S02]  /*6e60*/  UIMAD UR12, UR11, UR8, UR12 ;  /* 0x000000080b0c72a4 */ /* 0x000fe4000f8e020c */
[----:B------:R-:W-:Y:S02]  /*6e70*/  UIMAD UR13, UR10, UR9, UR13 ;  /* 0x000000090a0d72a4 */ /* 0x000fe4000f8e020d */
[----:B------:R-:W-:Y:S01]  /*6e80*/  UPRMT UR15, UR15, 0x5410, URZ ;  /* 0x000054100f0f7896 */ /* 0x000fe2000800003f */
[----:B------:R-:W-:Y:S01]  /*6e90*/  UMOV UR20, 0x0 ;  /* 0x0000000000147882 */ /* 0x000fe20000000000 */
[----:B------:R-:W-:Y:S01]  /*6ea0*/  UMOV UR21, 0x10000000 ;  /* 0x1000000000157882 */ /* 0x000fe20000000000 */
[----:B------:R-:W-:Y:S01]  /*6eb0*/  UMOV UR7, UR19 ;  /* 0x0000001300077c82 */ /* 0x000fe20008000000 */
[----:B------:R-:W-:Y:S01]  /*6ec0*/  UMOV UR5, UR17 ;  /* 0x0000001100057c82 */ /* 0x000fe20008000000 */
[----:B------:R0:W-:Y:S01]  /*6ed0*/  UTMALDG.2D [UR16], [UR22], desc[UR20] ;  /* 0x00001410160075b4 */ /* 0x0001e20008009000 */
[----:B------:R-:W-:Y:S01]  /*6ee0*/  UMOV UR10, UR31 ;  /* 0x0000001f000a7c82 */ /* 0x000fe20008000000 */
[----:B------:R-:W-:Y:S01]  /*6ef0*/  UMOV UR9, UR17 ;  /* 0x0000001100097c82 */ /* 0x000fe20008000000 */
[----:B------:R-:W-:Y:S01]  /*6f00*/  UMOV UR8, UR30 ;  /* 0x0000001e00087c82 */ /* 0x000fe20008000000 */
[----:B------:R-:W-:Y:S01]  /*6f10*/  UMOV UR11, UR25 ;  /* 0x00000019000b7c82 */ /* 0x000fe20008000000 */
[----:B------:R0:W-:Y:S01]  /*6f20*/  UTMALDG.2D [UR4], [UR22], desc[UR20] ;  /* 0x00001404160075b4 */ /* 0x0001e20008009000 */
[----:B------:R0:W-:Y:S02]  /*6f30*/  UTMALDG.5D.IM2COL [UR8], [UR28], UR15 ;  /* 0x000000081c0073b4 */ /* 0x0001e4000806000f */
[----:B0-----:R-:W-:Y:S05]  /*6f40*/  @P3 BRA `(.L_x_149) ;  /* 0xfffffff800903947 */ /* 0x001fea000383ffff */
.L_x_145:
[----:B------:R-:W-:Y:S01]  /*6f50*/  ISETP.GE.U32.AND P2, PT, R7, 0x12, PT ;  /* 0x000000120700780c */ /* 0x000fe20003f46070 */
[----:B------:R-:W-:Y:S05]  /*6f60*/  WARPSYNC.ALL ;  /* 0x0000000000007948 */ /* 0x000fea0003800000 */
[----:B------:R-:W-:-:S07]  /*6f70*/  ELECT P1, URZ, PT ;  /* 0x00000000003f782f */ /* 0x000fce0003820000 */
[----:B------:R-:W-:-:S05]  /*6f80*/  @P2 IMAD.WIDE.U32 R2, R7, 0x38e38e39, RZ ;  /* 0x38e38e3907022825 */ /* 0x000fca00078e00ff */
[----:B------:R-:W-:-:S04]  /*6f90*/  @P2 SHF.R.U32.HI R2, RZ, 0x2, R3 ;  /* 0x00000002ff022819 */ /* 0x000fc80000011603 */
[----:B------:R-:W-:-:S04]  /*6fa0*/  @P2 LOP3.LUT R2, R2, 0x1, RZ, 0xc0, !PT ;  /* 0x0000000102022812 */ /* 0x000fc800078ec0ff */
[----:B------:R-:W-:Y:S01]  /*6fb0*/  @P2 ISETP.NE.U32.AND P0, PT, R2, 0x1, PT ;  /* 0x000000010200280c */ /* 0x000fe20003f05070 */
[----:B------:R-:W-:-:S12]  /*6fc0*/  @!P1 EXIT ;  /* 0x000000000000994d */ /* 0x000fd80003800000 */
[----:B------:R-:W-:Y:S02]  /*6fd0*/  LOP3.LUT R0, R0, 0x2, RZ, 0xfc, !PT ;  /* 0x0000000200007812 */ /* 0x000fe400078efcff */
[----:B------:R-:W-:Y:S02]  /*6fe0*/  @P2 ISETP.NE.U32.AND.EX P0, PT, RZ, RZ, PT, P0 ;  /* 0x000000ffff00220c */ /* 0x000fe40003f05100 */
[----:B------:R-:W-:Y:S01]  /*6ff0*/  ISETP.NE.AND P1, PT, R0, 0x3, PT ;  /* 0x000000030000780c */ /* 0x000fe20003f25270 */
[----:B------:R-:W-:Y:S01]  /*7000*/  IMAD.MOV.U32 R0, RZ, RZ, 0x1 ;  /* 0x00000001ff007424 */ /* 0x000fe200078e00ff */
[----:B------:R-:W-:-:S11]  /*7010*/  @P2 SEL R0, RZ, 0x1, !P0 ;  /* 0x00000001ff002807 */ /* 0x000fd60004000000 */
[----:B------:R-:W-:Y:S05]  /*7020*/  @!P1 BRA `(.L_x_150) ;  /* 0x0000000000049947 */ /* 0x000fea0003800000 */
[----:B------:R-:W-:Y:S01]  /*7030*/  BPT.TRAP 0x1 ;  /* 0x000000040000795c */ /* 0x000fe20000300000 */
.L_x_150:
[----:B------:R-:W0:Y:S01]  /*7040*/  S2R R5, SR_CgaCtaId ;  /* 0x0000000000057919 */ /* 0x000e220000008800 */
[----:B------:R-:W-:Y:S01]  /*7050*/  IMAD.WIDE.U32 R2, R7, 0x38e38e39, RZ ;  /* 0x38e38e3907027825 */ /* 0x000fe200078e00ff */
[----:B------:R-:W-:-:S04]  /*7060*/  MOV R4, 0x400 ;  /* 0x0000040000047802 */ /* 0x000fc80000000f00 */
[----:B------:R-:W-:-:S05]  /*7070*/  SHF.R.U32.HI R2, RZ, 0x2, R3 ;  /* 0x00000002ff027819 */ /* 0x000fca0000011603 */
[----:B------:R-:W-:Y:S01]  /*7080*/  IMAD R2, R2, -0x12, R7 ;  /* 0xffffffee02027824 */ /* 0x000fe200078e0207 */
[----:B0-----:R-:W-:Y:S02]  /*7090*/  LEA R3, R5, R4, 0x18 ;  /* 0x0000000405037211 */ /* 0x001fe400078ec0ff */
[----:B------:R-:W-:-:S03]  /*70a0*/  SHF.L.U32 R5, R0, 0x1f, RZ ;  /* 0x0000001f00057819 */ /* 0x000fc600000006ff */
[----:B------:R-:W-:-:S04]  /*70b0*/  VIADD R3, R3, 0x36090 ;  /* 0x0003609003037836 */ /* 0x000fc80000000000 */
[----:B------:R-:W-:-:S07]  /*70c0*/  IMAD R4, R2, 0x8, R3 ;  /* 0x0000000802047824 */ /* 0x000fce00078e0203 */
.L_x_151:
[----:B0-----:R0:W1:Y:S02]  /*70d0*/  SYNCS.PHASECHK.TRANS64.TRYWAIT P0, [R4+URZ], R5 ;  /* 0x00000005040075a7 */ /* 0x001064000800017f */
[----:B-1----:R-:W-:Y:S05]  /*70e0*/  @!P0 NANOSLEEP.SYNCS 0x989680 ;  /* 0x009896800000895d */ /* 0x002fea0003900000 */
[----:B------:R-:W1:Y:S02]  /*70f0*/  @!P0 SYNCS.PHASECHK.TRANS64 P0, [R4+URZ], R5 ;  /* 0x00000005040085a7 */ /* 0x000e64000800007f */
[----:B-1----:R-:W-:Y:S05]  /*7100*/  @!P0 BRA `(.L_x_151) ;  /* 0xfffffffc00f08947 */ /* 0x002fea000383ffff */
[----:B------:R-:W-:-:S05]  /*7110*/  VIADD R2, R2, 0x1 ;  /* 0x0000000102027836 */ /* 0x000fca0000000000 */
[----:B------:R-:W-:-:S04]  /*7120*/  ISETP.NE.AND P0, PT, R2, 0x12, PT ;  /* 0x000000120200780c */ /* 0x000fc80003f05270 */
[----:B0-----:R-:W-:Y:S02]  /*7130*/  SEL R5, RZ, 0x1, P0 ;  /* 0x00000001ff057807 */ /* 0x001fe40000000000 */
[----:B------:R-:W-:Y:S02]  /*7140*/  SEL R2, R2, RZ, P0 ;  /* 0x000000ff02027207 */ /* 0x000fe40000000000 */
[----:B------:R-:W-:-:S03]  /*7150*/  LOP3.LUT R7, R0, R5, RZ, 0x3c, !PT ;  /* 0x0000000500077212 */ /* 0x000fc600078e3cff */
[----:B------:R-:W-:Y:S01]  /*7160*/  IMAD R0, R2, 0x8, R3 ;  /* 0x0000000802007824 */ /* 0x000fe200078e0203 */
[----:B------:R-:W-:-:S07]  /*7170*/  SHF.L.U32 R5, R7, 0x1f, RZ ;  /* 0x0000001f07057819 */ /* 0x000fce00000006ff */
.L_x_152:
        /* <DEDUP_REMOVED lines=11> */
.L_x_153:
        /* <DEDUP_REMOVED lines=11> */
.L_x_154:
        /* <DEDUP_REMOVED lines=11> */
.L_x_155:
        /* <DEDUP_REMOVED lines=11> */
.L_x_156:
        /* <DEDUP_REMOVED lines=11> */
.L_x_157:
        /* <DEDUP_REMOVED lines=11> */
.L_x_158:
        /* <DEDUP_REMOVED lines=11> */
.L_x_159:
        /* <DEDUP_REMOVED lines=11> */
.L_x_160:
        /* <DEDUP_REMOVED lines=11> */
.L_x_161:
        /* <DEDUP_REMOVED lines=11> */
.L_x_162:
        /* <DEDUP_REMOVED lines=11> */
.L_x_163:
        /* <DEDUP_REMOVED lines=11> */
.L_x_164:
        /* <DEDUP_REMOVED lines=11> */
.L_x_165:
        /* <DEDUP_REMOVED lines=11> */
.L_x_166:
        /* <DEDUP_REMOVED lines=11> */
.L_x_167:
        /* <DEDUP_REMOVED lines=11> */
.L_x_168:
[----:B0-----:R0:W1:Y:S02]  /*7c80*/  SYNCS.PHASECHK.TRANS64.TRYWAIT P0, [R2+URZ], R3 ;  /* 0x00000003020075a7 */ /* 0x001064000800017f */
[----:B-1----:R-:W-:Y:S05]  /*7c90*/  @!P0 NANOSLEEP.SYNCS 0x989680 ;  /* 0x009896800000895d */ /* 0x002fea0003900000 */
[----:B------:R-:W1:Y:S02]  /*7ca0*/  @!P0 SYNCS.PHASECHK.TRANS64 P0, [R2+URZ], R3 ;  /* 0x00000003020085a7 */ /* 0x000e64000800007f */
[----:B-1----:R-:W-:Y:S05]  /*7cb0*/  @P0 EXIT ;  /* 0x000000000000094d */ /* 0x002fea0003800000 */
[----:B------:R-:W-:Y:S05]  /*7cc0*/  BRA `(.L_x_168) ;  /* 0xfffffffc00ec7947 */ /* 0x000fea000383ffff */
.L_x_169:
[----:B------:R-:W-:-:S00]  /*7cd0*/  BRA `(.L_x_169) ;  /* 0xfffffffc00fc7947 */ /* 0x000fc0000383ffff */
[----:B------:R-:W-:-:S00]  /*7ce0*/  NOP ;  /* 0x0000000000007918 */ /* 0x000fc00000000000 */
        /* <DEDUP_REMOVED lines=9> */
.L_x_170:


//--------------------- .nv.shared._ZN7cutlass13device_kernelINS_4conv6kernel13ConvUniversalINS1_16ConvProblemShapeILNS1_8OperatorE2ELi3EEENS1_10collective14CollectiveConvINS1_46MainloopSm90TmaGmmaWarpSpecializedImplicitGemmILS5_2ELi18ELi3EN4cute5tupleIJNSA_1CILi1EEESD_SD_EEENS1_36KernelImplicitTmaWarpSpecializedSm90ELi1EEENSB_IJNSC_ILi128EEENSB_IJNSC_ILi64EEEEEENSB_IJNSC_ILi32EEEEEEEEENS_6half_tESN_NSA_8TiledMMAINSA_8MMA_AtomIJNSA_4SM904GMMA25MMA_64x64x16_F32F16F16_SSILNSR_5MajorE1ELST_1ELNSR_7ScaleInE1ELSU_1EEEEEENSA_6LayoutISE_NSB_IJNSC_ILi0EEESY_SY_EEEEENSB_IJNSA_10UnderscoreES11_S11_EEEEENS7_6detail26Sm90ImplicitGemmTileTraitsINSA_13SM90_TMA_LOADENSA_14ComposedLayoutINSA_7SwizzleILi3ELi4ELi3EEENSA_18smem_ptr_flag_bitsILi16EEENSX_INSB_IJNSB_IJSI_NSC_ILi2EEEEEENSB_IJNSC_ILi8EEENSC_ILi4EEEEEENSB_IJSD_NSC_ILi18EEEEEEEEENSB_IJNSB_IJSD_NSC_ILi2048EEEEEENSB_IJSI_NSC_ILi512EEEEEENSB_IJSY_NSC_ILi4096EEEEEEEEEEEEEvEENS15_INSA_20SM90_TMA_LOAD_IM2COLENS17_IS19_S1B_NSX_INSB_IJNSB_IJSI_SD_EEES1G_S1I_EEENSB_IJNSB_IJSD_SY_EEES1N_NSB_IJSY_S1K_EEEEEEEEEEvEEEENS_8epilogue10collective6detail29Sm90TmaWarpSpecializedAdapterINS25_15DefaultEpilogueISN_NSB_IJlNSB_IJSD_lllEEESY_EEES2A_NS24_6thread17LinearCombinationISN_Li1EffLNS2B_9ScaleType4KindE0ELNS_15FloatRoundStyleE2ESN_EENS_4gemm15EpilogueDefaultEEEEEvvEEEEvNT_6ParamsE --------------------------
	.section	.nv.shared._ZN7cutlass13device_kernelINS_4conv6kernel13ConvUniversalINS1_16ConvProblemShapeILNS1_8OperatorE2ELi3EEENS1_10collective14CollectiveConvINS1_46MainloopSm90TmaGmmaWarpSpecializedImplicitGemmILS5_2ELi18ELi3EN4cute5tupleIJNSA_1CILi1EEESD_SD_EEENS1_36KernelImplicitTmaWarpSpecializedSm90ELi1EEENSB_IJNSC_ILi128EEENSB_IJNSC_ILi64EEEEEENSB_IJNSC_ILi32EEEEEEEEENS_6half_tESN_NSA_8TiledMMAINSA_8MMA_AtomIJNSA_4SM904GMMA25MMA_64x64x16_F32F16F16_SSILNSR_5MajorE1ELST_1ELNSR_7ScaleInE1ELSU_1EEEEEENSA_6LayoutISE_NSB_IJNSC_ILi0EEESY_SY_EEEEENSB_IJNSA_10UnderscoreES11_S11_EEEEENS7_6detail26Sm90ImplicitGemmTileTraitsINSA_13SM90_TMA_LOADENSA_14ComposedLayoutINSA_7SwizzleILi3ELi4ELi3EEENSA_18smem_ptr_flag_bitsILi16EEENSX_INSB_IJNSB_IJSI_NSC_ILi2EEEEEENSB_IJNSC_ILi8EEENSC_ILi4EEEEEENSB_IJSD_NSC_ILi18EEEEEEEEENSB_IJNSB_IJSD_NSC_ILi2048EEEEEENSB_IJSI_NSC_ILi512EEEEEENSB_IJSY_NSC_ILi4096EEEEEEEEEEEEEvEENS15_INSA_20SM90_TMA_LOAD_IM2COLENS17_IS19_S1B_NSX_INSB_IJNSB_IJSI_SD_EEES1G_S1I_EEENSB_IJNSB_IJSD_SY_EEES1N_NSB_IJSY_S1K_EEEEEEEEEEvEEEENS_8epilogue10collective6detail29Sm90TmaWarpSpecializedAdapterINS25_15DefaultEpilogueISN_NSB_IJlNSB_IJSD_lllEEESY_EEES2A_NS24_6thread17LinearCombinationISN_Li1EffLNS2B_9ScaleType4KindE0ELNS_15FloatRoundStyleE2ESN_EENS_4gemm15EpilogueDefaultEEEEEvvEEEEvNT_6ParamsE,"aw",@nobits
	.sectionflags	@""
	.align	16
	.zero		1024


//--------------------- .nv.shared.reserved.0     --------------------------
	.section	.nv.shared.reserved.0,"aw",@nobits
	.weak		__nv_reservedSMEM_offset_0_alias
	.size		__nv_reservedSMEM_offset_0_alias, 0, 0
	.other		__nv_reservedSMEM_offset_0_alias,@"STO_CUDA_RESERVED_SHARED STV_DEFAULT"
__nv_reservedSMEM_offset_0_alias:
	.zero		0


//--------------------- .nv.global                --------------------------
	.section	.nv.global,"aw",@nobits
.nv.global:
	.type		_ZN39_INTERNAL_570a3e49_4_k_cu_47c0e1c2_27964cute1_E,@object
	.size		_ZN39_INTERNAL_570a3e49_4_k_cu_47c0e1c2_27964cute1_E,(_ZN39_INTERNAL_570a3e49_4_k_cu_47c0e1c2_27964cuda3std3__45__cpo6cbeginE - _ZN39_INTERNAL_570a3e49_4_k_cu_47c0e1c2_27964cute1_E)
_ZN39_INTERNAL_570a3e49_4_k_cu_47c0e1c2_27964cute1_E:
	.zero		1
	.type		_ZN39_INTERNAL_570a3e49_4_k_cu_47c0e1c2_27964cuda3std3__45__cpo6cbeginE,@object
	.size		_ZN39_INTERNAL_570a3e49_4_k_cu_47c0e1c2_27964cuda3std3__45__cpo6cbeginE,(_ZN39_INTERNAL_570a3e49_4_k_cu_47c0e1c2_27964cuda3std3__48in_placeE - _ZN39_INTERNAL_570a3e49_4_k_cu_47c0e1c2_27964cuda3std3__45__cpo6cbeginE)
_ZN39_INTERNAL_570a3e49_4_k_cu_47c0e1c2_27964cuda3std3__45__cpo6cbeginE:
	.zero		1
	.type		_ZN39_INTERNAL_570a3e49_4_k_cu_47c0e1c2_27964cuda3std3__48in_placeE,@object
	.size		_ZN39_INTERNAL_570a3e49_4_k_cu_47c0e1c2_27964cuda3std3__48in_placeE,(_ZN39_INTERNAL_570a3e49_4_k_cu_47c0e1c2_27964cuda3std6ranges3__45__cpo9iter_moveE - _ZN39_INTERNAL_570a3e49_4_k_cu_47c0e1c2_27964cuda3std3__48in_placeE)
_ZN39_INTERNAL_570a3e49_4_k_cu_47c0e1c2_27964cuda3std3__48in_placeE:
	.zero		1
	.type		_ZN39_INTERNAL_570a3e49_4_k_cu_47c0e1c2_27964cuda3std6ranges3__45__cpo9iter_moveE,@object
	.size		_ZN39_INTERNAL_570a3e49_4_k_cu_47c0e1c2_27964cuda3std6ranges3__45__cpo9iter_moveE,(_ZN39_INTERNAL_570a3e49_4_k_cu_47c0e1c2_27964cuda3std3__45__cpo5beginE - _ZN39_INTERNAL_570a3e49_4_k_cu_47c0e1c2_27964cuda3std6ranges3__45__cpo9iter_moveE)
_ZN39_INTERNAL_570a3e49_4_k_cu_47c0e1c2_27964cuda3std6ranges3__45__cpo9iter_moveE:
	.zero		1
	.type		_ZN39_INTERNAL_570a3e49_4_k_cu_47c0e1c2_27964cuda3std3__45__cpo5beginE,@object
	.size		_ZN39_INTERNAL_570a3e49_4_k_cu_47c0e1c2_27964cuda3std3__45__cpo5beginE,(_ZN39_INTERNAL_570a3e49_4_k_cu_47c0e1c2_27964cuda3std3__441_GLOBAL__N__570a3e49_4_k_cu_47c0e1c2_27966ignoreE - _ZN39_INTERNAL_570a3e49_4_k_cu_47c0e1c2_27964cuda3std3__45__cpo5beginE)
_ZN39_INTERNAL_570a3e49_4_k_cu_47c0e1c2_27964cuda3std3__45__cpo5beginE:
	.zero		1
	.type		_ZN39_INTERNAL_570a3e49_4_k_cu_47c0e1c2_27964cuda3std3__441_GLOBAL__N__570a3e49_4_k_cu_47c0e1c2_27966ignoreE,@object
	.size		_ZN39_INTERNAL_570a3e49_4_k_cu_47c0e1c2_27964cuda3std3__441_GLOBAL__N__570a3e49_4_k_cu_47c0e1c2_27966ignoreE,(_ZN39_INTERNAL_570a3e49_4_k_cu_47c0e1c2_27964cute7productE - _ZN39_INTERNAL_570a3e49_4_k_cu_47c0e1c2_27964cuda3std3__441_GLOBAL__N__570a3e49_4_k_cu_47c0e1c2_27966ignoreE)
_ZN39_INTERNAL_570a3e49_4_k_cu_47c0e1c2_27964cuda3std3__441_GLOBAL__N__570a3e49_4_k_cu_47c0e1c2_27966ignoreE:
	.zero		1
	.type		_ZN39_INTERNAL_570a3e49_4_k_cu_47c0e1c2_27964cute7productE,@object
	.size		_ZN39_INTERNAL_570a3e49_4_k_cu_47c0e1c2_27964cute7productE,(_ZN39_INTERNAL_570a3e49_4_k_cu_47c0e1c2_27964cuda3std3__45__cpo3endE - _ZN39_INTERNAL_570a3e49_4_k_cu_47c0e1c2_27964cute7productE)
_ZN39_INTERNAL_570a3e49_4_k_cu_47c0e1c2_27964cute7productE:
	.zero		1
	.type		_ZN39_INTERNAL_570a3e49_4_k_cu_47c0e1c2_27964cuda3std3__45__cpo3endE,@object
	.size		_ZN39_INTERNAL_570a3e49_4_k_cu_47c0e1c2_27964cuda3std3__45__cpo3endE,(_ZN39_INTERNAL_570a3e49_4_k_cu_47c0e1c2_27964cuda3std3__419piecewise_constructE - _ZN39_INTERNAL_570a3e49_4_k_cu_47c0e1c2_27964cuda3std3__45__cpo3endE)
_ZN39_INTERNAL_570a3e49_4_k_cu_47c0e1c2_27964cuda3std3__45__cpo3endE:
	.zero		1
	.type		_ZN39_INTERNAL_570a3e49_4_k_cu_47c0e1c2_27964cuda3std3__419piecewise_constructE,@object
	.size		_ZN39_INTERNAL_570a3e49_4_k_cu_47c0e1c2_27964cuda3std3__419piecewise_constructE,(_ZN39_INTERNAL_570a3e49_4_k_cu_47c0e1c2_27964cuda3std3__45__cpo4cendE - _ZN39_INTERNAL_570a3e49_4_k_cu_47c0e1c2_27964cuda3std3__419piecewise_constructE)
_ZN39_INTERNAL_570a3e49_4_k_cu_47c0e1c2_27964cuda3std3__419piecewise_constructE:
	.zero		1
	.type		_ZN39_INTERNAL_570a3e49_4_k_cu_47c0e1c2_27964cuda3std3__45__cpo4cendE,@object
	.size		_ZN39_INTERNAL_570a3e49_4_k_cu_47c0e1c2_27964cuda3std3__45__cpo4cendE,(_ZN39_INTERNAL_570a3e49_4_k_cu_47c0e1c2_27964cuda3std6ranges3__45__cpo4swapE - _ZN39_INTERNAL_570a3e49_4_k_cu_47c0e1c2_27964cuda3std3__45__cpo4cendE)
_ZN39_INTERNAL_570a3e49_4_k_cu_47c0e1c2_27964cuda3std3__45__cpo4cendE:
	.zero		1
	.type		_ZN39_INTERNAL_570a3e49_4_k_cu_47c0e1c2_27964cuda3std6ranges3__45__cpo4swapE,@object
	.size		_ZN39_INTERNAL_570a3e49_4_k_cu_47c0e1c2_27964cuda3std6ranges3__45__cpo4swapE,(.L_7 - _ZN39_INTERNAL_570a3e49_4_k_cu_47c0e1c2_27964cuda3std6ranges3__45__cpo4swapE)
_ZN39_INTERNAL_570a3e49_4_k_cu_47c0e1c2_27964cuda3std6ranges3__45__cpo4swapE:
	.zero		1
.L_7:


//--------------------- .nv.constant0._ZN7cutlass13device_kernelINS_4conv6kernel13ConvUniversalINS1_16ConvProblemShapeILNS1_8OperatorE2ELi3EEENS1_10collective14CollectiveConvINS1_46MainloopSm90TmaGmmaWarpSpecializedImplicitGemmILS5_2ELi18ELi3EN4cute5tupleIJNSA_1CILi1EEESD_SD_EEENS1_36KernelImplicitTmaWarpSpecializedSm90ELi1EEENSB_IJNSC_ILi128EEENSB_IJNSC_ILi64EEEEEENSB_IJNSC_ILi32EEEEEEEEENS_6half_tESN_NSA_8TiledMMAINSA_8MMA_AtomIJNSA_4SM904GMMA25MMA_64x64x16_F32F16F16_SSILNSR_5MajorE1ELST_1ELNSR_7ScaleInE1ELSU_1EEEEEENSA_6LayoutISE_NSB_IJNSC_ILi0EEESY_SY_EEEEENSB_IJNSA_10UnderscoreES11_S11_EEEEENS7_6detail26Sm90ImplicitGemmTileTraitsINSA_13SM90_TMA_LOADENSA_14ComposedLayoutINSA_7SwizzleILi3ELi4ELi3EEENSA_18smem_ptr_flag_bitsILi16EEENSX_INSB_IJNSB_IJSI_NSC_ILi2EEEEEENSB_IJNSC_ILi8EEENSC_ILi4EEEEEENSB_IJSD_NSC_ILi18EEEEEEEEENSB_IJNSB_IJSD_NSC_ILi2048EEEEEENSB_IJSI_NSC_ILi512EEEEEENSB_IJSY_NSC_ILi4096EEEEEEEEEEEEEvEENS15_INSA_20SM90_TMA_LOAD_IM2COLENS17_IS19_S1B_NSX_INSB_IJNSB_IJSI_SD_EEES1G_S1I_EEENSB_IJNSB_IJSD_SY_EEES1N_NSB_IJSY_S1K_EEEEEEEEEEvEEEENS_8epilogue10collective6detail29Sm90TmaWarpSpecializedAdapterINS25_15DefaultEpilogueISN_NSB_IJlNSB_IJSD_lllEEESY_EEES2A_NS24_6thread17LinearCombinationISN_Li1EffLNS2B_9ScaleType4KindE0ELNS_15FloatRoundStyleE2ESN_EENS_4gemm15EpilogueDefaultEEEEEvvEEEEvNT_6ParamsE --------------------------
	.section	.nv.constant0._ZN7cutlass13device_kernelINS_4conv6kernel13ConvUniversalINS1_16ConvProblemShapeILNS1_8OperatorE2ELi3EEENS1_10collective14CollectiveConvINS1_46MainloopSm90TmaGmmaWarpSpecializedImplicitGemmILS5_2ELi18ELi3EN4cute5tupleIJNSA_1CILi1EEESD_SD_EEENS1_36KernelImplicitTmaWarpSpecializedSm90ELi1EEENSB_IJNSC_ILi128EEENSB_IJNSC_ILi64EEEEEENSB_IJNSC_ILi32EEEEEEEEENS_6half_tESN_NSA_8TiledMMAINSA_8MMA_AtomIJNSA_4SM904GMMA25MMA_64x64x16_F32F16F16_SSILNSR_5MajorE1ELST_1ELNSR_7ScaleInE1ELSU_1EEEEEENSA_6LayoutISE_NSB_IJNSC_ILi0EEESY_SY_EEEEENSB_IJNSA_10UnderscoreES11_S11_EEEEENS7_6detail26Sm90ImplicitGemmTileTraitsINSA_13SM90_TMA_LOADENSA_14ComposedLayoutINSA_7SwizzleILi3ELi4ELi3EEENSA_18smem_ptr_flag_bitsILi16EEENSX_INSB_IJNSB_IJSI_NSC_ILi2EEEEEENSB_IJNSC_ILi8EEENSC_ILi4EEEEEENSB_IJSD_NSC_ILi18EEEEEEEEENSB_IJNSB_IJSD_NSC_ILi2048EEEEEENSB_IJSI_NSC_ILi512EEEEEENSB_IJSY_NSC_ILi4096EEEEEEEEEEEEEvEENS15_INSA_20SM90_TMA_LOAD_IM2COLENS17_IS19_S1B_NSX_INSB_IJNSB_IJSI_SD_EEES1G_S1I_EEENSB_IJNSB_IJSD_SY_EEES1N_NSB_IJSY_S1K_EEEEEEEEEEvEEEENS_8epilogue10collective6detail29Sm90TmaWarpSpecializedAdapterINS25_15DefaultEpilogueISN_NSB_IJlNSB_IJSD_lllEEESY_EEES2A_NS24_6thread17LinearCombinationISN_Li1EffLNS2B_9ScaleType4KindE0ELNS_15FloatRoundStyleE2ESN_EENS_4gemm15EpilogueDefaultEEEEEvvEEEEvNT_6ParamsE,"a",@progbits
	.sectionflags	@""
	.align	4
.nv.constant0._ZN7cutlass13device_kernelINS_4conv6kernel13ConvUniversalINS1_16ConvProblemShapeILNS1_8OperatorE2ELi3EEENS1_10collective14CollectiveConvINS1_46MainloopSm90TmaGmmaWarpSpecializedImplicitGemmILS5_2ELi18ELi3EN4cute5tupleIJNSA_1CILi1EEESD_SD_EEENS1_36KernelImplicitTmaWarpSpecializedSm90ELi1EEENSB_IJNSC_ILi128EEENSB_IJNSC_ILi64EEEEEENSB_IJNSC_ILi32EEEEEEEEENS_6half_tESN_NSA_8TiledMMAINSA_8MMA_AtomIJNSA_4SM904GMMA25MMA_64x64x16_F32F16F16_SSILNSR_5MajorE1ELST_1ELNSR_7ScaleInE1ELSU_1EEEEEENSA_6LayoutISE_NSB_IJNSC_ILi0EEESY_SY_EEEEENSB_IJNSA_10UnderscoreES11_S11_EEEEENS7_6detail26Sm90ImplicitGemmTileTraitsINSA_13SM90_TMA_LOADENSA_14ComposedLayoutINSA_7SwizzleILi3ELi4ELi3EEENSA_18smem_ptr_flag_bitsILi16EEENSX_INSB_IJNSB_IJSI_NSC_ILi2EEEEEENSB_IJNSC_ILi8EEENSC_ILi4EEEEEENSB_IJSD_NSC_ILi18EEEEEEEEENSB_IJNSB_IJSD_NSC_ILi2048EEEEEENSB_IJSI_NSC_ILi512EEEEEENSB_IJSY_NSC_ILi4096EEEEEEEEEEEEEvEENS15_INSA_20SM90_TMA_LOAD_IM2COLENS17_IS19_S1B_NSX_INSB_IJNSB_IJSI_SD_EEES1G_S1I_EEENSB_IJNSB_IJSD_SY_EEES1N_NSB_IJSY_S1K_EEEEEEEEEEvEEEENS_8epilogue10collective6detail29Sm90TmaWarpSpecializedAdapterINS25_15DefaultEpilogueISN_NSB_IJlNSB_IJSD_lllEEESY_EEES2A_NS24_6thread17LinearCombinationISN_Li1EffLNS2B_9ScaleType4KindE0ELNS_15FloatRoundStyleE2ESN_EENS_4gemm15EpilogueDefaultEEEEEvvEEEEvNT_6ParamsE:
	.zero		1664


//--------------------- SYMBOLS --------------------------

	.type		.nv.reservedSmem.offset0,@object
	.size		.nv.reservedSmem.offset0,0x4
